def gluon_wgmma(
    a_ptr,
    b_ptr,
    c_ptr,
    M,
    N,
    K,
    stride_am,
    stride_bk,
    stride_cm,
    BLOCK_M: gl.constexpr,
    BLOCK_N: gl.constexpr,
    BLOCK_K: gl.constexpr,
    DTYPE: gl.constexpr,
    A_LAYOUT: gl.constexpr,
    B_LAYOUT: gl.constexpr,
    C_LAYOUT: gl.constexpr,
    B_SHAPE: gl.constexpr,
    TRANS_B: gl.constexpr,
    NUM_BUFFERS: gl.constexpr,
    NUM_WARPS: gl.constexpr,
):
    a_desc = tma.make_tensor_descriptor(
        a_ptr, [M, K], [stride_am, 1], [BLOCK_M, BLOCK_K], A_LAYOUT
    )
    b_desc = tma.make_tensor_descriptor(
        b_ptr,
        [N, K] if TRANS_B else [K, N],
        [stride_bk, 1],
        B_SHAPE,
        B_LAYOUT,
    )
    c_desc = tma.make_tensor_descriptor(
        c_ptr, [M, N], [stride_cm, 1], [BLOCK_M, BLOCK_N], C_LAYOUT
    )

    a_bufs = gl.allocate_shared_memory(
        DTYPE, [NUM_BUFFERS, BLOCK_M, BLOCK_K], A_LAYOUT
    )
    b_bufs = gl.allocate_shared_memory(DTYPE, [NUM_BUFFERS] + B_SHAPE, B_LAYOUT)

    pid_m = gl.program_id(0)
    pid_n = gl.program_id(1)
    off_m = pid_m * BLOCK_M
    off_n = pid_n * BLOCK_N

    mma_layout: gl.constexpr = pick_wgmma_layout(DTYPE, BLOCK_M, BLOCK_N, NUM_WARPS)
    acc = warpgroup_mma_init(
        gl.zeros((BLOCK_M, BLOCK_N), dtype=gl.float32, layout=mma_layout)
    )

    bars = gl.allocate_shared_memory(
        gl.int64, [NUM_BUFFERS, 1], mbarrier.MBarrierLayout()
    )
    for i in gl.static_range(NUM_BUFFERS):
        mbarrier.init(bars.index(i), count=1)
    idx = 0
    phase = 0

    for k in range(0, K, BLOCK_K):
        a = a_bufs.index(idx)
        b = b_bufs.index(idx)
        bar = bars.index(idx)
        mbarrier.expect(bar, a_desc.block_type.nbytes + b_desc.block_type.nbytes)
        tma.async_copy_global_to_shared(a_desc, [off_m, k], bar, a)
        tma.async_copy_global_to_shared(
            b_desc, [off_n, k] if TRANS_B else [k, off_n], bar, b
        )
        mbarrier.wait(bar, phase=phase)

        if TRANS_B:
            b = b.permute((1, 0))
        acc = warpgroup_mma_wait(num_outstanding=0, deps=(acc,))
        acc = warpgroup_mma(a, b, acc, is_async=True)

        idx += 1
        if idx == NUM_BUFFERS:
            idx = 0
            phase ^= 1

    acc = warpgroup_mma_wait(num_outstanding=0, deps=(acc,))
    for i in gl.static_range(NUM_BUFFERS):
        mbarrier.invalidate(bars.index(i))

    c_smem = gl.allocate_shared_memory(DTYPE, [BLOCK_M, BLOCK_N], C_LAYOUT)
    c_smem.store(acc.to(DTYPE))
    fence_async_shared()
    tma.async_copy_shared_to_global(c_desc, [off_m, off_n], c_smem)
    tma.store_wait(pendings=0)

# config = {"BLOCK_K": 64, "BLOCK_M": 128, "BLOCK_N": 64, "arch": "sm_90", "dtype": "fp16", "num_buffers": 3, "num_warps": 4, "trans_b": 1}
# arch = sm_90


// ===== COMPILED SASS (sm_90a) =====

	.target	sm_90a

	.elftype	@"ET_EXEC"


//--------------------- .note.nv.tkinfo           --------------------------
	.section	.note.nv.tkinfo,"",@"SHT_NOTE"
	.sectionflags	@"SHF_NOTE_NV_TKINFO"
	.tkinfo
        /*0018*/ 	.word	0x00000002
        /*0030*/ 	.string	""
        /*0030*/ 	.string	"ptxas"
        /*0030*/ 	.string	"Cuda compilation tools, release 13.0, V13.0.88"
        /*0030*/ 	.string	"Build cuda_13.0.r13.0/compiler.36424714_0"
        /*0030*/ 	.string	"-v  -suppress-debug-info  -lineinfo  -arch sm_90a "



//--------------------- .note.nv.cuinfo           --------------------------
	.section	.note.nv.cuinfo,"",@"SHT_NOTE"
	.sectionflags	@"SHF_NOTE_NV_CUINFO"
        /*0018*/ 	.short	0x0002
        /*001a*/ 	.short	0x005a
        /*001c*/ 	.short	0x0082
	.zero		2


//--------------------- .nv.info                  --------------------------
	.section	.nv.info,"",@"SHT_CUDA_INFO"
	.align	4


	//----- nvinfo : EIATTR_REGCOUNT
	.align		4
        /*0000*/ 	.byte	0x04, 0x2f
        /*0002*/ 	.short	(.L_1 - .L_0)
	.align		4
.L_0:
        /*0004*/ 	.word	index@(gluon_wgmma)
        /*0008*/ 	.word	0x0000005a


	//----- nvinfo : EIATTR_FRAME_SIZE
	.align		4
.L_1:
        /*000c*/ 	.byte	0x04, 0x11
        /*000e*/ 	.short	(.L_3 - .L_2)
	.align		4
.L_2:
        /*0010*/ 	.word	index@(gluon_wgmma)
        /*0014*/ 	.word	0x00000000


	//----- nvinfo : EIATTR_MIN_STACK_SIZE
	.align		4
.L_3:
        /*0018*/ 	.byte	0x04, 0x12
        /*001a*/ 	.short	(.L_5 - .L_4)
	.align		4
.L_4:
        /*001c*/ 	.word	index@(gluon_wgmma)
        /*0020*/ 	.word	0x00000000
.L_5:


//--------------------- .nv.compat                --------------------------
	.section	.nv.compat,"",@"SHT_CUDA_COMPAT_INFO"
	.align	4
        /*0000*/ 	.byte	0x02, 0x09, 0x01, 0x00, 0x02, 0x02, 0x04, 0x00, 0x02, 0x05, 0x05, 0x00, 0x03, 0x07, 0x01, 0x01
        /*0010*/ 	.byte	0x02, 0x03, 0x03, 0x00, 0x02, 0x06, 0x01, 0x00, 0x04, 0x0b, 0x08, 0x00, 0x00, 0x00, 0x00, 0x00
        /*0020*/ 	.byte	0x00, 0x00, 0x00, 0x00


//--------------------- .nv.info.gluon_wgmma      --------------------------
	.section	.nv.info.gluon_wgmma,"",@"SHT_CUDA_INFO"
	.sectionflags	@""
	.align	4


	//----- nvinfo : EIATTR_CUDA_API_VERSION
	.align		4
        /*0000*/ 	.byte	0x04, 0x37
        /*0002*/ 	.short	(.L_7 - .L_6)
.L_6:
        /*0004*/ 	.word	0x00000082


	//----- nvinfo : EIATTR_KPARAM_INFO
	.align		4
.L_7:
        /*0008*/ 	.byte	0x04, 0x17
        /*000a*/ 	.short	(.L_9 - .L_8)
.L_8:
        /*000c*/ 	.word	0x00000000
        /*0010*/ 	.short	0x000a
        /*0012*/ 	.short	0x0048
        /*0014*/ 	.byte	0x00, 0xf4, 0x21, 0x00


	//----- nvinfo : EIATTR_KPARAM_INFO
	.align		4
.L_9:
        /*0018*/ 	.byte	0x04, 0x17
        /*001a*/ 	.short	(.L_11 - .L_10)
.L_10:
        /*001c*/ 	.word	0x00000000
        /*0020*/ 	.short	0x0009
        /*0022*/ 	.short	0x0040
        /*0024*/ 	.byte	0x00, 0xf4, 0x21, 0x00


	//----- nvinfo : EIATTR_KPARAM_INFO
	.align		4
.L_11:
        /*0028*/ 	.byte	0x04, 0x17
        /*002a*/ 	.short	(.L_13 - .L_12)
.L_12:
        /*002c*/ 	.word	0x00000000
        /*0030*/ 	.short	0x0008
        /*0032*/ 	.short	0x0038
        /*0034*/ 	.byte	0x00, 0xf0, 0x21, 0x00


	//----- nvinfo : EIATTR_KPARAM_INFO
	.align		4
.L_13:
        /*0038*/ 	.byte	0x04, 0x17
        /*003a*/ 	.short	(.L_15 - .L_14)
.L_14:
        /*003c*/ 	.word	0x00000000
        /*0040*/ 	.short	0x0007
        /*0042*/ 	.short	0x0030
        /*0044*/ 	.byte	0x00, 0xf0, 0x21, 0x00


	//----- nvinfo : EIATTR_KPARAM_INFO
	.align		4
.L_15:
        /*0048*/ 	.byte	0x04, 0x17
        /*004a*/ 	.short	(.L_17 - .L_16)
.L_16:
        /*004c*/ 	.word	0x00000000
        /*0050*/ 	.short	0x0006
        /*0052*/ 	.short	0x0028
        /*0054*/ 	.byte	0x00, 0xf0, 0x21, 0x00


	//----- nvinfo : EIATTR_KPARAM_INFO
	.align		4
.L_17:
        /*0058*/ 	.byte	0x04, 0x17
        /*005a*/ 	.short	(.L_19 - .L_18)
.L_18:
        /*005c*/ 	.word	0x00000000
        /*0060*/ 	.short	0x0005
        /*0062*/ 	.short	0x0020
        /*0064*/ 	.byte	0x00, 0xf0, 0x11, 0x00


	//----- nvinfo : EIATTR_KPARAM_INFO
	.align		4
.L_19:
        /*0068*/ 	.byte	0x04, 0x17
        /*006a*/ 	.short	(.L_21 - .L_20)
.L_20:
        /*006c*/ 	.word	0x00000000
        /*0070*/ 	.short	0x0004
        /*0072*/ 	.short	0x001c
        /*0074*/ 	.byte	0x00, 0xf0, 0x11, 0x00


	//----- nvinfo : EIATTR_KPARAM_INFO
	.align		4
.L_21:
        /*0078*/ 	.byte	0x04, 0x17
        /*007a*/ 	.short	(.L_23 - .L_22)
.L_22:
        /*007c*/ 	.word	0x00000000
        /*0080*/ 	.short	0x0003
        /*0082*/ 	.short	0x0018
        /*0084*/ 	.byte	0x00, 0xf0, 0x11, 0x00


	//----- nvinfo : EIATTR_KPARAM_INFO
	.align		4
.L_23:
        /*0088*/ 	.byte	0x04, 0x17
        /*008a*/ 	.short	(.L_25 - .L_24)
.L_24:
        /*008c*/ 	.word	0x00000000
        /*0090*/ 	.short	0x0002
        /*0092*/ 	.short	0x0010
        /*0094*/ 	.byte	0x00, 0xf4, 0x21, 0x00


	//----- nvinfo : EIATTR_KPARAM_INFO
	.align		4
.L_25:
        /*0098*/ 	.byte	0x04, 0x17
        /*009a*/ 	.short	(.L_27 - .L_26)
.L_26:
        /*009c*/ 	.word	0x00000000
        /*00a0*/ 	.short	0x0001
        /*00a2*/ 	.short	0x0008
        /*00a4*/ 	.byte	0x00, 0xf4, 0x21, 0x00


	//----- nvinfo : EIATTR_KPARAM_INFO
	.align		4
.L_27:
        /*00a8*/ 	.byte	0x04, 0x17
        /*00aa*/ 	.short	(.L_29 - .L_28)
.L_28:
        /*00ac*/ 	.word	0x00000000
        /*00b0*/ 	.short	0x0000
        /*00b2*/ 	.short	0x0000
        /*00b4*/ 	.byte	0x00, 0xf4, 0x21, 0x00


	//----- nvinfo : EIATTR_SPARSE_MMA_MASK
	.align		4
.L_29:
        /*00b8*/ 	.byte	0x03, 0x50
        /*00ba*/ 	.short	0x0000


	//----- nvinfo : EIATTR_MAXREG_COUNT
	.align		4
        /*00bc*/ 	.byte	0x03, 0x1b
        /*00be*/ 	.short	0x00ff


	//----- nvinfo : EIATTR_NUM_BARRIERS
	.align		4
        /*00c0*/ 	.byte	0x02, 0x4c
        /*00c2*/ 	.byte	0x01
	.zero		1


	//----- nvinfo : EIATTR_MERCURY_ISA_VERSION
	.align		4
        /*00c4*/ 	.byte	0x03, 0x5f
        /*00c6*/ 	.short	0x0101


	//----- nvinfo : EIATTR_INT_WARP_WIDE_INSTR_OFFSETS
	.align		4
        /*00c8*/ 	.byte	0x04, 0x31
        /*00ca*/ 	.short	(.L_31 - .L_30)


	//   ....[0]....
.L_30:
        /*00cc*/ 	.word	0x00001450


	//   ....[1]....
        /*00d0*/ 	.word	0x00001470


	//   ....[2]....
        /*00d4*/ 	.word	0x00001480


	//   ....[3]....
        /*00d8*/ 	.word	0x00001560


	//   ....[4]....
        /*00dc*/ 	.word	0x00001900


	//   ....[5]....
        /*00e0*/ 	.word	0x00001910


	//   ....[6]....
        /*00e4*/ 	.word	0x00001980


	//   ....[7]....
        /*00e8*/ 	.word	0x00001990


	//   ....[8]....
        /*00ec*/ 	.word	0x00001eb0


	//   ....[9]....
        /*00f0*/ 	.word	0x00001ed0


	//----- nvinfo : EIATTR_COOP_GROUP_MASK_REGIDS
	.align		4
.L_31:
        /*00f4*/ 	.byte	0x04, 0x29
        /*00f6*/ 	.short	(.L_33 - .L_32)


	//   ....[0]....
.L_32:
        /*00f8*/ 	.word	0xffffffff


	//   ....[1]....
        /*00fc*/ 	.word	0xffffffff


	//   ....[2]....
        /*0100*/ 	.word	0xffffffff


	//----- nvinfo : EIATTR_COOP_GROUP_INSTR_OFFSETS
	.align		4
.L_33:
        /*0104*/ 	.byte	0x04, 0x28
        /*0106*/ 	.short	(.L_35 - .L_34)


	//   ....[0]....
.L_34:
        /*0108*/ 	.word	0x00000150


	//   ....[1]....
        /*010c*/ 	.word	0x00000700


	//   ....[2]....
        /*0110*/ 	.word	0x00000cf0


	//----- nvinfo : EIATTR_MBARRIER_INSTR_OFFSETS
	.align		4
.L_35:
        /*0114*/ 	.byte	0x04, 0x39
        /*0116*/ 	.short	(.L_37 - .L_36)


	//   ....[0]....
.L_36:
        /*0118*/ 	.word	0x000015c0
        /*011c*/ 	.word	0x000000ff
        /*0120*/ 	.word	0x00012000
        /*0124*/ 	.short	0x0100
        /*0126*/ 	.byte	0x14
	.zero		1


	//   ....[1]....
        /*0128*/ 	.word	0x000015e0
        /*012c*/ 	.word	0x000000ff
        /*0130*/ 	.word	0x00012008
        /*0134*/ 	.short	0x0100
        /*0136*/ 	.byte	0x14
	.zero		1


	//   ....[2]....
        /*0138*/ 	.word	0x00001610
        /*013c*/ 	.word	0x000000ff
        /*0140*/ 	.word	0x00012010
        /*0144*/ 	.short	0x0100
        /*0146*/ 	.byte	0x14
	.zero		1


	//   ....[3]....
        /*0148*/ 	.word	0x00001a40
        /*014c*/ 	.word	0x000000ff
        /*0150*/ 	.word	0x00012000
        /*0154*/ 	.short	0x010a
        /*0156*/ 	.byte	0x12
	.zero		1


	//   ....[4]....
        /*0158*/ 	.word	0x00001e10
        /*015c*/ 	.word	0x000000ff
        /*0160*/ 	.word	0x00012000
        /*0164*/ 	.short	0x0108
        /*0166*/ 	.byte	0x14
	.zero		1


	//   ....[5]....
        /*0168*/ 	.word	0x00001f70
        /*016c*/ 	.word	0x000000ff
        /*0170*/ 	.word	0x00012008
        /*0174*/ 	.short	0x0108
        /*0176*/ 	.byte	0x14
	.zero		1


	//   ....[6]....
        /*0178*/ 	.word	0x00002050
        /*017c*/ 	.word	0x000000ff
        /*0180*/ 	.word	0x00012010
        /*0184*/ 	.short	0x0108
        /*0186*/ 	.byte	0x14
	.zero		1


	//   ....[7]....
        /*0188*/ 	.word	0x000021c0
        /*018c*/ 	.word	0x000000ff
        /*0190*/ 	.word	0x00012000
        /*0194*/ 	.short	0x010a
        /*0196*/ 	.byte	0x12
	.zero		1


	//----- nvinfo : EIATTR_NUM_MBARRIERS
	.align		4
.L_37:
        /*0198*/ 	.byte	0x03, 0x38
        /*019a*/ 	.short	0x0003


	//----- nvinfo : EIATTR_EXIT_INSTR_OFFSETS
	.align		4
        /*019c*/ 	.byte	0x04, 0x1c
        /*019e*/ 	.short	(.L_39 - .L_38)


	//   ....[0]....
.L_38:
        /*01a0*/ 	.word	0x000021b0


	//----- nvinfo : EIATTR_REQNTID
	.align		4
.L_39:
        /*01a4*/ 	.byte	0x04, 0x10
        /*01a6*/ 	.short	(.L_41 - .L_40)
.L_40:
        /*01a8*/ 	.word	0x00000080
        /*01ac*/ 	.word	0x00000001
        /*01b0*/ 	.word	0x00000001


	//----- nvinfo : EIATTR_CRS_STACK_SIZE
	.align		4
.L_41:
        /*01b4*/ 	.byte	0x04, 0x1e
        /*01b6*/ 	.short	(.L_43 - .L_42)
.L_42:
        /*01b8*/ 	.word	0x00000000


	//----- nvinfo : EIATTR_CBANK_PARAM_SIZE
	.align		4
.L_43:
        /*01bc*/ 	.byte	0x03, 0x19
        /*01be*/ 	.short	0x0050


	//----- nvinfo : EIATTR_PARAM_CBANK
	.align		4
        /*01c0*/ 	.byte	0x04, 0x0a
        /*01c2*/ 	.short	(.L_45 - .L_44)
	.align		4
.L_44:
        /*01c4*/ 	.word	index@(.nv.constant0.gluon_wgmma)
        /*01c8*/ 	.short	0x0210
        /*01ca*/ 	.short	0x0050


	//----- nvinfo : EIATTR_SW_WAR
	.align		4
.L_45:
        /*01cc*/ 	.byte	0x04, 0x36
        /*01ce*/ 	.short	(.L_47 - .L_46)
.L_46:
        /*01d0*/ 	.word	0x00000008
.L_47:


//--------------------- .nv.callgraph             --------------------------
	.section	.nv.callgraph,"",@"SHT_CUDA_CALLGRAPH"
	.align	4
	.sectionentsize	8
	.align		4
        /*0000*/ 	.word	0x00000000
	.align		4
        /*0004*/ 	.word	0xffffffff
	.align		4
        /*0008*/ 	.word	0x00000000
	.align		4
        /*000c*/ 	.word	0xfffffffe
	.align		4
        /*0010*/ 	.word	0x00000000
	.align		4
        /*0014*/ 	.word	0xfffffffd
	.align		4
        /*0018*/ 	.word	0x00000000
	.align		4
        /*001c*/ 	.word	0xfffffffc


//--------------------- .text.gluon_wgmma         --------------------------
	.section	.text.gluon_wgmma,"ax",@progbits
	.align	128
        .global         gluon_wgmma
        .type           gluon_wgmma,@function
        .size           gluon_wgmma,(.L_x_52 - gluon_wgmma)
        .other          gluon_wgmma,@"STO_CUDA_ENTRY STV_DEFAULT"
gluon_wgmma:
.text.gluon_wgmma:
[----:B------:R-:W-:Y:S01]  /*0000*/  LDC R1, c[0x0][0x28] ;  /* 0x00000a00ff017b82 */ /* 0x000fe20000000800 */
[----:B------:R-:W1:Y:S07]  /*0010*/  S2R R0, SR_TID.X ;  /* 0x0000000000007919 */ /* 0x000e6e0000002100 */
[----:B------:R-:W2:Y:S01]  /*0020*/  S2UR UR4, SR_CgaCtaId ;  /* 0x00000000000479c3 */ /* 0x000ea20000008800 */
[----:B------:R-:W-:Y:S01]  /*0030*/  UMOV UR20, 0x400 ;  /* 0x0000040000147882 */ /* 0x000fe20000000000 */
[----:B------:R-:W-:Y:S01]  /*0040*/  ULDC UR6, c[0x0][0xc] ;  /* 0x0000030000067ab9 */ /* 0x000fe20000000800 */
[----:B------:R-:W-:Y:S01]  /*0050*/  ULDC.64 UR32, c[0x0][0x250] ;  /* 0x0000940000207ab9 */ /* 0x000fe20000000a00 */
[----:B------:R-:W-:Y:S04]  /*0060*/  BSSY B0, `(.L_x_0) ;  /* 0x000001f000007945 */ /* 0x000fe80003800000 */
[----:B------:R-:W3:Y:S08]  /*0070*/  LDC R3, c[0x0][0x228] ;  /* 0x00008a00ff037b82 */ /* 0x000ef00000000800 */
[----:B------:R-:W4:Y:S08]  /*0080*/  LDC R9, c[0x0][0x230] ;  /* 0x00008c00ff097b82 */ /* 0x000f300000000800 */
[----:B------:R-:W-:Y:S01]  /*0090*/  S2UR UR23, SR_CTAID.Y ;  /* 0x00000000001779c3 */ /* 0x000fe20000002600 */
[----:B--2---:R-:W-:-:S03]  /*00a0*/  ULEA UR20, UR4, UR20, 0x18 ;  /* 0x0000001404147291 */ /* 0x004fc6000f8ec03f */
[----:B------:R-:W-:Y:S01]  /*00b0*/  ULDC UR4, c[0x0][0x10] ;  /* 0x0000040000047ab9 */ /* 0x000fe20000000800 */
[----:B-1----:R-:W-:-:S03]  /*00c0*/  LOP3.LUT R2, R0, 0x7f, RZ, 0xc0, !PT ;  /* 0x0000007f00027812 */ /* 0x002fc600078ec0ff */
[----:B------:R-:W1:Y:S01]  /*00d0*/  S2UR UR5, SR_CTAID.Z ;  /* 0x00000000000579c3 */ /* 0x000e620000002700 */
[----:B---3--:R-:W-:Y:S01]  /*00e0*/  VIADD R3, R3, 0xffffffff ;  /* 0xffffffff03037836 */ /* 0x008fe20000000000 */
[C---:B------:R-:W-:Y:S02]  /*00f0*/  ISETP.GE.U32.AND P0, PT, R2.reuse, 0x20, PT ;  /* 0x000000200200780c */ /* 0x040fe40003f06070 */
[C---:B------:R-:W-:Y:S02]  /*0100*/  ISETP.NE.U32.AND P2, PT, R2.reuse, RZ, PT ;  /* 0x000000ff0200720c */ /* 0x040fe40003f45070 */
[----:B------:R-:W-:Y:S02]  /*0110*/  LEA R12, R2, UR20, 0x2 ;  /* 0x00000014020c7c11 */ /* 0x000fe4000f8e10ff */
[----:B------:R-:W2:Y:S01]  /*0120*/  S2UR UR34, SR_CTAID.X ;  /* 0x00000000002279c3 */ /* 0x000ea20000002500 */
[----:B----4-:R-:W-:-:S06]  /*0130*/  VIADD R8, R9, 0xffffffff ;  /* 0xffffffff09087836 */ /* 0x010fcc0000000000 */
[----:B------:R3:W-:Y:S01]  /*0140*/  @!P0 STS [R12], RZ ;  /* 0x000000ff0c008388 */ /* 0x0007e20000000800 */
[----:B------:R-:W-:-:S03]  /*0150*/  NOP ;  /* 0x0000000000007918 */ /* 0x000fc60000000000 */
[----:B------:R3:W-:Y:S01]  /*0160*/  @!P2 STS [UR20+0x24], R3 ;  /* 0x00002403ff00a988 */ /* 0x0007e20008000814 */
[----:B-1----:R-:W-:-:S03]  /*0170*/  UIMAD UR4, UR5, UR4, UR23 ;  /* 0x00000004050472a4 */ /* 0x002fc6000f8e0217 */
[----:B------:R3:W-:Y:S01]  /*0180*/  @!P2 STS [UR20+0x20], R8 ;  /* 0x00002008ff00a988 */ /* 0x0007e20008000814 */
[----:B--2---:R-:W-:-:S04]  /*0190*/  UIMAD UR4, UR4, UR6, UR34 ;  /* 0x00000006040472a4 */ /* 0x004fc8000f8e0222 */
[----:B------:R-:W-:-:S03]  /*01a0*/  UIMAD UR5, UR4, 0x180, URZ ;  /* 0x00000180040578a4 */ /* 0x000fc6000f8e023f */
[----:B------:R-:W-:Y:S01]  /*01b0*/  UMOV UR4, URZ ;  /* 0x0000003f00047c82 */ /* 0x000fe20008000000 */
[----:B------:R-:W-:-:S04]  /*01c0*/  UIADD3 UR28, UP0, UR5, UR32, URZ ;  /* 0x00000020051c7290 */ /* 0x000fc8000ff1e03f */
[----:B------:R-:W-:Y:S01]  /*01d0*/  ULEA.HI.X.SX32 UR29, UR5, UR33, 0x1, UP0 ;  /* 0x00000021051d7291 */ /* 0x000fe200080f0e3f */
[----:B---3--:R-:W-:Y:S11]  /*01e0*/  @P2 BRA `(.L_x_1) ;  /* 0x0000000000182947 */ /* 0x008ff60003800000 */
[----:B------:R-:W1:Y:S01]  /*01f0*/  LDS R4, [UR20+0x8] ;  /* 0x00000814ff047984 */ /* 0x000e620008000800 */
[----:B------:R-:W2:Y:S01]  /*0200*/  LDC.64 R6, c[0x0][0x210] ;  /* 0x00008400ff067b82 */ /* 0x000ea20000000a00 */
[----:B------:R-:W-:Y:S02]  /*0210*/  IMAD.MOV.U32 R5, RZ, RZ, 0x70 ;  /* 0x00000070ff057424 */ /* 0x000fe400078e00ff */
[----:B--2---:R2:W-:Y:S03]  /*0220*/  STS.64 [UR20], R6 ;  /* 0x00000006ff007988 */ /* 0x0045e60008000a14 */
[----:B-1----:R-:W-:-:S05]  /*0230*/  LOP3.LUT R4, R4, 0x10, R5, 0xd8, !PT ;  /* 0x0000001004047812 */ /* 0x002fca00078ed805 */
[----:B------:R2:W-:Y:S02]  /*0240*/  STS [UR20+0x8], R4 ;  /* 0x00000804ff007988 */ /* 0x0005e40008000814 */
.L_x_1:
[----:B------:R-:W-:Y:S05]  /*0250*/  BSYNC B0 ;  /* 0x0000000000007941 */ /* 0x000fea0003800000 */
.L_x_0:
[----:B------:R-:W-:Y:S04]  /*0260*/  BSSY B0, `(.L_x_2) ;  /* 0x000000a000007945 */ /* 0x000fe80003800000 */
[----:B------:R-:W-:Y:S05]  /*0270*/  @P2 BRA `(.L_x_3) ;  /* 0x0000000000202947 */ /* 0x000fea0003800000 */
[----:B--2---:R-:W1:Y:S01]  /*0280*/  LDS R4, [UR20+0x34] ;  /* 0x00003414ff047984 */ /* 0x004e620008000800 */
[----:B------:R-:W-:Y:S02]  /*0290*/  IMAD.MOV.U32 R5, RZ, RZ, 0x3f000000 ;  /* 0x3f000000ff057424 */ /* 0x000fe400078e00ff */
[----:B------:R-:W-:Y:S01]  /*02a0*/  @!P2 IMAD.MOV.U32 R6, RZ, RZ, 0x7f ;  /* 0x0000007fff06a424 */ /* 0x000fe200078e00ff */
[----:B------:R-:W2:Y:S02]  /*02b0*/  @!P2 LDS R7, [UR20+0x38] ;  /* 0x00003814ff07a984 */ /* 0x000ea40008000800 */
[----:B-1----:R-:W-:Y:S02]  /*02c0*/  LOP3.LUT R4, R4, 0xff000000, R5, 0xb8, !PT ;  /* 0xff00000004047812 */ /* 0x002fe400078eb805 */
[----:B--2---:R-:W-:-:S03]  /*02d0*/  @!P2 LOP3.LUT R5, R7, 0xff, R6, 0xb8, !PT ;  /* 0x000000ff0705a812 */ /* 0x004fc600078eb806 */
[----:B------:R1:W-:Y:S04]  /*02e0*/  STS [UR20+0x34], R4 ;  /* 0x00003404ff007988 */ /* 0x0003e80008000814 */
[----:B------:R1:W-:Y:S02]  /*02f0*/  @!P2 STS [UR20+0x38], R5 ;  /* 0x00003805ff00a988 */ /* 0x0003e40008000814 */
.L_x_3:
[----:B------:R-:W-:Y:S05]  /*0300*/  BSYNC B0 ;  /* 0x0000000000007941 */ /* 0x000fea0003800000 */
.L_x_2:
[----:B------:R-:W-:Y:S04]  /*0310*/  BSSY B0, `(.L_x_4) ;  /* 0x000000e000007945 */ /* 0x000fe80003800000 */
[----:B------:R-:W-:Y:S05]  /*0320*/  @P2 BRA `(.L_x_5) ;  /* 0x0000000000302947 */ /* 0x000fea0003800000 */
[----:B-1----:R-:W1:Y:S01]  /*0330*/  LDS R5, [UR20+0x34] ;  /* 0x00003414ff057984 */ /* 0x002e620008000800 */
[----:B--2---:R-:W2:Y:S03]  /*0340*/  LDC.64 R6, c[0x0][0x238] ;  /* 0x00008e00ff067b82 */ /* 0x004ea60000000a00 */
[----:B------:R-:W3:Y:S01]  /*0350*/  LDS R4, [UR20+0x1c] ;  /* 0x00001c14ff047984 */ /* 0x000ee20008000800 */
[C---:B--2---:R-:W-:Y:S01]  /*0360*/  SHF.L.U64.HI R7, R6.reuse, 0x1, R7 ;  /* 0x0000000106077819 */ /* 0x044fe20000010207 */
[----:B------:R-:W-:-:S03]  /*0370*/  IMAD.SHL.U32 R6, R6, 0x2, RZ ;  /* 0x0000000206067824 */ /* 0x000fc600078e00ff */
[--C-:B------:R-:W-:Y:S02]  /*0380*/  SHF.R.U32.HI R11, RZ, 0x4, R7.reuse ;  /* 0x00000004ff0b7819 */ /* 0x100fe40000011607 */
[----:B------:R-:W-:-:S05]  /*0390*/  SHF.R.U64 R6, R6, 0x4, R7 ;  /* 0x0000000406067819 */ /* 0x000fca0000001207 */
[----:B------:R4:W-:Y:S01]  /*03a0*/  STS [UR20+0xc], R6 ;  /* 0x00000c06ff007988 */ /* 0x0009e20008000814 */
[----:B-1----:R-:W-:Y:S02]  /*03b0*/  LOP3.LUT R5, R5, 0x7, RZ, 0xb8, !PT ;  /* 0x0000000705057812 */ /* 0x002fe400078eb8ff */
[----:B---3--:R-:W-:-:S03]  /*03c0*/  LOP3.LUT R4, R4, 0xf, R11, 0xb8, !PT ;  /* 0x0000000f04047812 */ /* 0x008fc600078eb80b */
[----:B------:R4:W-:Y:S04]  /*03d0*/  STS [UR20+0x34], R5 ;  /* 0x00003405ff007988 */ /* 0x0009e80008000814 */
[----:B------:R4:W-:Y:S02]  /*03e0*/  STS [UR20+0x1c], R4 ;  /* 0x00001c04ff007988 */ /* 0x0009e40008000814 */
.L_x_5:
[----:B------:R-:W-:Y:S05]  /*03f0*/  BSYNC B0 ;  /* 0x0000000000007941 */ /* 0x000fea0003800000 */
.L_x_4:
[----:B------:R-:W-:Y:S04]  /*0400*/  BSSY B1, `(.L_x_6) ;  /* 0x000001a000017945 */ /* 0x000fe80003800000 */
[----:B------:R-:W-:Y:S04]  /*0410*/  BSSY B0, `(.L_x_7) ;  /* 0x0000015000007945 */ /* 0x000fe80003800000 */
[----:B------:R-:W-:Y:S05]  /*0420*/  @P2 BRA `(.L_x_8) ;  /* 0x0000000000202947 */ /* 0x000fea0003800000 */
[----:B-12-4-:R-:W1:Y:S02]  /*0430*/  LDS R4, [UR20+0x34] ;  /* 0x00003414ff047984 */ /* 0x016e640008000800 */
[----:B-1----:R-:W-:-:S05]  /*0440*/  LOP3.LUT R4, R4, 0x38, RZ, 0xb8, !PT ;  /* 0x0000003804047812 */ /* 0x002fca00078eb8ff */
[----:B------:R1:W-:Y:S01]  /*0450*/  STS [UR20+0x34], R4 ;  /* 0x00003404ff007988 */ /* 0x0003e20008000814 */
[----:B------:R-:W-:Y:S05]  /*0460*/  @P2 BRA `(.L_x_9) ;  /* 0x0000000000202947 */ /* 0x000fea0003800000 */
[----:B-1----:R-:W1:Y:S01]  /*0470*/  LDS R4, [UR20+0x8] ;  /* 0x00000814ff047984 */ /* 0x002e620008000800 */
[----:B------:R-:W-:-:S05]  /*0480*/  IMAD.MOV.U32 R5, RZ, RZ, 0x780 ;  /* 0x00000780ff057424 */ /* 0x000fca00078e00ff */
[----:B-1----:R-:W-:-:S05]  /*0490*/  LOP3.LUT R4, R4, 0x300, R5, 0xd8, !PT ;  /* 0x0000030004047812 */ /* 0x002fca00078ed805 */
[----:B------:R3:W-:Y:S02]  /*04a0*/  STS [UR20+0x8], R4 ;  /* 0x00000804ff007988 */ /* 0x0007e40008000814 */
.L_x_8:
[----:B------:R-:W-:Y:S05]  /*04b0*/  @P2 BRA `(.L_x_10) ;  /* 0x0000000000282947 */ /* 0x000fea0003800000 */
[----:B-1234-:R-:W1:Y:S02]  /*04c0*/  LDS R4, [UR20+0x8] ;  /* 0x00000814ff047984 */ /* 0x01ee640008000800 */
[----:B-1----:R-:W-:-:S05]  /*04d0*/  LOP3.LUT R4, R4, 0x1800, RZ, 0xb8, !PT ;  /* 0x0000180004047812 */ /* 0x002fca00078eb8ff */
[----:B------:R2:W-:Y:S02]  /*04e0*/  STS [UR20+0x8], R4 ;  /* 0x00000804ff007988 */ /* 0x0005e40008000814 */
.L_x_9:
[----:B------:R-:W-:Y:S05]  /*04f0*/  @P2 BREAK B0 ;  /* 0x0000000000002942 */ /* 0x000fea0003800000 */
[----:B------:R-:W-:Y:S05]  /*0500*/  @P2 BRA `(.L_x_11) ;  /* 0x0000000000242947 */ /* 0x000fea0003800000 */
[----:B------:R-:W3:Y:S01]  /*0510*/  LDS R5, [UR20+0x8] ;  /* 0x00000814ff057984 */ /* 0x000ee20008000800 */
[----:B-12---:R-:W-:-:S05]  /*0520*/  IMAD.MOV.U32 R4, RZ, RZ, 0x6000 ;  /* 0x00006000ff047424 */ /* 0x006fca00078e00ff */
[----:B---3--:R-:W-:-:S04]  /*0530*/  LOP3.LUT R4, R5, 0x6000, R4, 0xd8, !PT ;  /* 0x0000600005047812 */ /* 0x008fc800078ed804 */
[----:B------:R-:W-:-:S05]  /*0540*/  LOP3.LUT R4, R4, 0x400000, RZ, 0xb8, !PT ;  /* 0x0040000004047812 */ /* 0x000fca00078eb8ff */
[----:B------:R5:W-:Y:S02]  /*0550*/  STS [UR20+0x8], R4 ;  /* 0x00000804ff007988 */ /* 0x000be40008000814 */
.L_x_10:
[----:B------:R-:W-:Y:S05]  /*0560*/  BSYNC B0 ;  /* 0x0000000000007941 */ /* 0x000fea0003800000 */
.L_x_7:
[----:B-12345:R-:W1:Y:S02]  /*0570*/  @!P2 LDS R4, [UR20+0x8] ;  /* 0x00000814ff04a984 */ /* 0x03ee640008000800 */
[----:B-1----:R-:W-:-:S05]  /*0580*/  @!P2 LOP3.LUT R4, R4, 0x8000, RZ, 0xb8, !PT ;  /* 0x000080000404a812 */ /* 0x002fca00078eb8ff */
[----:B------:R3:W-:Y:S02]  /*0590*/  @!P2 STS [UR20+0x8], R4 ;  /* 0x00000804ff00a988 */ /* 0x0007e40008000814 */
.L_x_11:
[----:B------:R-:W-:Y:S05]  /*05a0*/  BSYNC B1 ;  /* 0x0000000000017941 */ /* 0x000fea0003800000 */
.L_x_6:
[----:B------:R-:W-:Y:S05]  /*05b0*/  WARPSYNC.ALL ;  /* 0x0000000000007948 */ /* 0x000fea0003800000 */
[----:B------:R-:W-:Y:S05]  /*05c0*/  @P0 BRA `(.L_x_12) ;  /* 0x0000000000280947 */ /* 0x000fea0003800000 */
[----:B-123--:R-:W1:Y:S01]  /*05d0*/  S2R R4, SR_LANEID ;  /* 0x0000000000047919 */ /* 0x00ee620000000000 */
[----:B------:R-:W-:Y:S05]  /*05e0*/  WARPSYNC.ALL ;  /* 0x0000000000007948 */ /* 0x000fea0003800000 */
[----:B-1----:R-:W-:-:S05]  /*05f0*/  IMAD.SHL.U32 R6, R4, 0x4, RZ ;  /* 0x0000000404067824 */ /* 0x002fca00078e00ff */
[----:B------:R-:W1:Y:S01]  /*0600*/  LDS R7, [R6+UR20] ;  /* 0x0000001406077984 */ /* 0x000e620008000800 */
[----:B------:R-:W-:-:S05]  /*0610*/  IADD3 R4, P1, R6, UR28, RZ ;  /* 0x0000001c06047c10 */ /* 0x000fca000ff3e0ff */
[----:B------:R-:W-:-:S05]  /*0620*/  IMAD.X R5, RZ, RZ, UR29, P1 ;  /* 0x0000001dff057e24 */ /* 0x000fca00088e06ff */
[----:B-1----:R4:W5:Y:S01]  /*0630*/  ATOMG.E.EXCH.STRONG.GPU PT, RZ, [R4], R7 ;  /* 0x0000000704ff73a8 */ /* 0x00296200041ee100 */
[----:B------:R-:W-:-:S04]  /*0640*/  DEPBAR {5,4,3,2,1,0} ;  /* 0x0000003f0000791a */ /* 0x000fc80000000000 */
[----:B------:R4:W-:Y:S01]  /*0650*/  UTMACCTL.IV [UR28] ;  /* 0x000000001c0079b9 */ /* 0x0009e20008000000 */
[----:B------:R-:W-:Y:S01]  /*0660*/  NOP ;  /* 0x0000000000007918 */ /* 0x000fe20000000000 */
.L_x_12:
[----:B------:R-:W-:Y:S05]  /*0670*/  @P0 BRA `(.L_x_13) ;  /* 0x00000000000c0947 */ /* 0x000fea0003800000 */
[----:B------:R0:W-:Y:S01]  /*0680*/  UTMACMDFLUSH ;  /* 0x00000000000079b7 */ /* 0x0001e20000000000 */
[----:B------:R-:W-:Y:S05]  /*0690*/  @P0 BRA `(.L_x_13) ;  /* 0x0000000000040947 */ /* 0x000fea0003800000 */
[----:B------:R-:W-:-:S04]  /*06a0*/  DEPBAR.LE SB0, 0x0 ;  /* 0x000080000000791a */ /* 0x000fc80000000000 */
.L_x_13:
[----:B------:R-:W-:Y:S05]  /*06b0*/  WARPSYNC.ALL ;  /* 0x0000000000007948 */ /* 0x000fea0003800000 */
[----:B-----5:R-:W-:Y:S06]  /*06c0*/  BAR.SYNC.DEFER_BLOCKING 0x0 ;  /* 0x0000000000007b1d */ /* 0x020fec0000010000 */
[----:B------:R-:W-:Y:S02]  /*06d0*/  BSSY B1, `(.L_x_14) ;  /* 0x000000b000017945 */ /* 0x000fe40003800000 */
[----:B------:R-:W-:Y:S06]  /*06e0*/  BAR.SYNC.DEFER_BLOCKING 0x0 ;  /* 0x0000000000007b1d */ /* 0x000fec0000010000 */
[----:B------:R5:W-:Y:S01]  /*06f0*/  @!P0 STS [R12], RZ ;  /* 0x000000ff0c008388 */ /* 0x000be20000000800 */
[----:B------:R-:W-:Y:S01]  /*0700*/  NOP ;  /* 0x0000000000007918 */ /* 0x000fe20000000000 */
[----:B------:R-:W-:Y:S05]  /*0710*/  @P2 BRA `(.L_x_15) ;  /* 0x0000000000182947 */ /* 0x000fea0003800000 */
[----:B-1234-:R-:W1:Y:S01]  /*0720*/  LDS R4, [UR20+0x8] ;  /* 0x00000814ff047984 */ /* 0x01ee620008000800 */
[----:B------:R-:W2:Y:S01]  /*0730*/  LDC.64 R6, c[0x0][0x218] ;  /* 0x00008600ff067b82 */ /* 0x000ea20000000a00 */
[----:B------:R-:W-:Y:S02]  /*0740*/  IMAD.MOV.U32 R5, RZ, RZ, 0x70 ;  /* 0x00000070ff057424 */ /* 0x000fe400078e00ff */
[----:B--2---:R2:W-:Y:S03]  /*0750*/  STS.64 [UR20], R6 ;  /* 0x00000006ff007988 */ /* 0x0045e60008000a14 */
[----:B-1----:R-:W-:-:S05]  /*0760*/  LOP3.LUT R4, R4, 0x10, R5, 0xd8, !PT ;  /* 0x0000001004047812 */ /* 0x002fca00078ed805 */
[----:B------:R2:W-:Y:S02]  /*0770*/  STS [UR20+0x8], R4 ;  /* 0x00000804ff007988 */ /* 0x0005e40008000814 */
.L_x_15:
[----:B----4-:R-:W-:Y:S05]  /*0780*/  BSYNC B1 ;  /* 0x0000000000017941 */ /* 0x010fea0003800000 */
.L_x_14:
[----:B------:R-:W-:Y:S04]  /*0790*/  BSSY B2, `(.L_x_16) ;  /* 0x000000f000027945 */ /* 0x000fe80003800000 */
[----:B------:R-:W-:Y:S04]  /*07a0*/  BSSY B1, `(.L_x_17) ;  /* 0x000000c000017945 */ /* 0x000fe80003800000 */
[----:B------:R-:W-:Y:S05]  /*07b0*/  @P2 BRA `(.L_x_18) ;  /* 0x0000000000282947 */ /* 0x000fea0003800000 */
[----:B-123--:R-:W1:Y:S01]  /*07c0*/  LDS R4, [UR20+0x34] ;  /* 0x00003414ff047984 */ /* 0x00ee620008000800 */
[----:B------:R-:W-:Y:S01]  /*07d0*/  IMAD.MOV.U32 R5, RZ, RZ, 0x3f000000 ;  /* 0x3f000000ff057424 */ /* 0x000fe200078e00ff */
[----:B------:R-:W-:Y:S05]  /*07e0*/  @P2 BREAK B1 ;  /* 0x0000000000012942 */ /* 0x000fea0003800000 */
[----:B-1----:R-:W-:-:S05]  /*07f0*/  LOP3.LUT R4, R4, 0xff000000, R5, 0xb8, !PT ;  /* 0xff00000004047812 */ /* 0x002fca00078eb805 */
[----:B------:R1:W-:Y:S01]  /*0800*/  STS [UR20+0x34], R4 ;  /* 0x00003404ff007988 */ /* 0x0003e20008000814 */
[----:B------:R-:W-:Y:S05]  /*0810*/  @P2 BRA `(.L_x_19) ;  /* 0x0000000000182947 */ /* 0x000fea0003800000 */
[----:B------:R-:W2:Y:S01]  /*0820*/  LDS R5, [UR20+0x38] ;  /* 0x00003814ff057984 */ /* 0x000ea20008000800 */
[----:B-1----:R-:W-:-:S05]  /*0830*/  IMAD.MOV.U32 R4, RZ, RZ, 0x3f ;  /* 0x0000003fff047424 */ /* 0x002fca00078e00ff */
[----:B--2---:R-:W-:-:S05]  /*0840*/  LOP3.LUT R4, R5, 0xff, R4, 0xb8, !PT ;  /* 0x000000ff05047812 */ /* 0x004fca00078eb804 */
[----:B------:R4:W-:Y:S02]  /*0850*/  STS [UR20+0x38], R4 ;  /* 0x00003804ff007988 */ /* 0x0009e40008000814 */
.L_x_18:
[----:B------:R-:W-:Y:S05]  /*0860*/  BSYNC B1 ;  /* 0x0000000000017941 */ /* 0x000fea0003800000 */
.L_x_17:
[----:B------:R1:W-:Y:S02]  /*0870*/  @!P2 STS [UR20+0x20], R8 ;  /* 0x00002008ff00a988 */ /* 0x0003e40008000814 */
.L_x_19:
[----:B------:R-:W-:Y:S05]  /*0880*/  BSYNC B2 ;  /* 0x0000000000027941 */ /* 0x000fea0003800000 */
.L_x_16:
[----:B------:R-:W-:Y:S05]  /*0890*/  WARPSYNC.ALL ;  /* 0x0000000000007948 */ /* 0x000fea0003800000 */
[----:B--2---:R-:W2:Y:S01]  /*08a0*/  LDC R6, c[0x0][0x22c] ;  /* 0x00008b00ff067b82 */ /* 0x004ea20000000800 */
[----:B------:R-:W-:Y:S01]  /*08b0*/  BSSY B2, `(.L_x_20) ;  /* 0x0000010000027945 */ /* 0x000fe20003800000 */
[----:B--2---:R-:W-:-:S05]  /*08c0*/  VIADD R6, R6, 0xffffffff ;  /* 0xffffffff06067836 */ /* 0x004fca0000000000 */
[----:B------:R2:W-:Y:S01]  /*08d0*/  @!P2 STS [UR20+0x24], R6 ;  /* 0x00002406ff00a988 */ /* 0x0005e20008000814 */
[----:B------:R-:W-:Y:S05]  /*08e0*/  @P2 BRA `(.L_x_21) ;  /* 0x0000000000302947 */ /* 0x000fea0003800000 */
[----:B------:R-:W2:Y:S01]  /*08f0*/  LDS R5, [UR20+0x34] ;  /* 0x00003414ff057984 */ /* 0x000ea20008000800 */
[----:B------:R-:W2:Y:S03]  /*0900*/  LDC.64 R10, c[0x0][0x240] ;  /* 0x00009000ff0a7b82 */ /* 0x000ea60000000a00 */
[----:B-1-34-:R-:W1:Y:S01]  /*0910*/  LDS R4, [UR20+0x1c] ;  /* 0x00001c14ff047984 */ /* 0x01ae620008000800 */
[C---:B--2---:R-:W-:Y:S01]  /*0920*/  SHF.L.U64.HI R8, R10.reuse, 0x1, R11 ;  /* 0x000000010a087819 */ /* 0x044fe2000001020b */
[----:B------:R-:W-:-:S03]  /*0930*/  IMAD.SHL.U32 R7, R10, 0x2, RZ ;  /* 0x000000020a077824 */ /* 0x000fc600078e00ff */
[--C-:B------:R-:W-:Y:S02]  /*0940*/  SHF.R.U32.HI R11, RZ, 0x4, R8.reuse ;  /* 0x00000004ff0b7819 */ /* 0x100fe40000011608 */
[----:B------:R-:W-:-:S05]  /*0950*/  SHF.R.U64 R7, R7, 0x4, R8 ;  /* 0x0000000407077819 */ /* 0x000fca0000001208 */
[----:B------:R2:W-:Y:S01]  /*0960*/  STS [UR20+0xc], R7 ;  /* 0x00000c07ff007988 */ /* 0x0005e20008000814 */
[----:B------:R-:W-:Y:S02]  /*0970*/  LOP3.LUT R5, R5, 0x7, RZ, 0xb8, !PT ;  /* 0x0000000705057812 */ /* 0x000fe400078eb8ff */
[----:B-1----:R-:W-:-:S03]  /*0980*/  LOP3.LUT R4, R4, 0xf, R11, 0xb8, !PT ;  /* 0x0000000f04047812 */ /* 0x002fc600078eb80b */
[----:B------:R2:W-:Y:S04]  /*0990*/  STS [UR20+0x34], R5 ;  /* 0x00003405ff007988 */ /* 0x0005e80008000814 */
[----:B------:R2:W-:Y:S02]  /*09a0*/  STS [UR20+0x1c], R4 ;  /* 0x00001c04ff007988 */ /* 0x0005e40008000814 */
.L_x_21:
[----:B------:R-:W-:Y:S05]  /*09b0*/  BSYNC B2 ;  /* 0x0000000000027941 */ /* 0x000fea0003800000 */
.L_x_20:
[----:B------:R-:W-:Y:S04]  /*09c0*/  BSSY B3, `(.L_x_22) ;  /* 0x000001a000037945 */ /* 0x000fe80003800000 */
[----:B------:R-:W-:Y:S04]  /*09d0*/  BSSY B2, `(.L_x_23) ;  /* 0x0000015000027945 */ /* 0x000fe80003800000 */
[----:B------:R-:W-:Y:S05]  /*09e0*/  @P2 BRA `(.L_x_24) ;  /* 0x0000000000202947 */ /* 0x000fea0003800000 */
[----:B-1234-:R-:W1:Y:S02]  /*09f0*/  LDS R4, [UR20+0x34] ;  /* 0x00003414ff047984 */ /* 0x01ee640008000800 */
[----:B-1----:R-:W-:-:S05]  /*0a00*/  LOP3.LUT R4, R4, 0x38, RZ, 0xb8, !PT ;  /* 0x0000003804047812 */ /* 0x002fca00078eb8ff */
[----:B------:R1:W-:Y:S01]  /*0a10*/  STS [UR20+0x34], R4 ;  /* 0x00003404ff007988 */ /* 0x0003e20008000814 */
[----:B------:R-:W-:Y:S05]  /*0a20*/  @P2 BRA `(.L_x_25) ;  /* 0x0000000000202947 */ /* 0x000fea0003800000 */
[----:B-1----:R-:W1:Y:S01]  /*0a30*/  LDS R4, [UR20+0x8] ;  /* 0x00000814ff047984 */ /* 0x002e620008000800 */
[----:B------:R-:W-:-:S05]  /*0a40*/  IMAD.MOV.U32 R5, RZ, RZ, 0x780 ;  /* 0x00000780ff057424 */ /* 0x000fca00078e00ff */
[----:B-1----:R-:W-:-:S05]  /*0a50*/  LOP3.LUT R4, R4, 0x300, R5, 0xd8, !PT ;  /* 0x0000030004047812 */ /* 0x002fca00078ed805 */
[----:B------:R1:W-:Y:S02]  /*0a60*/  STS [UR20+0x8], R4 ;  /* 0x00000804ff007988 */ /* 0x0003e40008000814 */
.L_x_24:
[----:B------:R-:W-:Y:S05]  /*0a70*/  @P2 BRA `(.L_x_26) ;  /* 0x0000000000282947 */ /* 0x000fea0003800000 */
[----:B-1234-:R-:W1:Y:S02]  /*0a80*/  LDS R4, [UR20+0x8] ;  /* 0x00000814ff047984 */ /* 0x01ee640008000800 */
[----:B-1----:R-:W-:-:S05]  /*0a90*/  LOP3.LUT R4, R4, 0x1800, RZ, 0xb8, !PT ;  /* 0x0000180004047812 */ /* 0x002fca00078eb8ff */
[----:B------:R2:W-:Y:S02]  /*0aa0*/  STS [UR20+0x8], R4 ;  /* 0x00000804ff007988 */ /* 0x0005e40008000814 */
.L_x_25:
[----:B------:R-:W-:Y:S05]  /*0ab0*/  @P2 BREAK B2 ;  /* 0x0000000000022942 */ /* 0x000fea0003800000 */
[----:B------:R-:W-:Y:S05]  /*0ac0*/  @P2 BRA `(.L_x_27) ;  /* 0x0000000000242947 */ /* 0x000fea0003800000 */
[----:B-12---:R-:W1:Y:S01]  /*0ad0*/  LDS R4, [UR20+0x8] ;  /* 0x00000814ff047984 */ /* 0x006e620008000800 */
[----:B------:R-:W-:-:S05]  /*0ae0*/  IMAD.MOV.U32 R5, RZ, RZ, 0x6000 ;  /* 0x00006000ff057424 */ /* 0x000fca00078e00ff */
[----:B-1----:R-:W-:-:S04]  /*0af0*/  LOP3.LUT R4, R4, 0x6000, R5, 0xd8, !PT ;  /* 0x0000600004047812 */ /* 0x002fc800078ed805 */
[----:B------:R-:W-:-:S05]  /*0b00*/  LOP3.LUT R4, R4, 0x400000, RZ, 0xb8, !PT ;  /* 0x0040000004047812 */ /* 0x000fca00078eb8ff */
[----:B------:R1:W-:Y:S02]  /*0b10*/  STS [UR20+0x8], R4 ;  /* 0x00000804ff007988 */ /* 0x0003e40008000814 */
.L_x_26:
[----:B------:R-:W-:Y:S05]  /*0b20*/  BSYNC B2 ;  /* 0x0000000000027941 */ /* 0x000fea0003800000 */
.L_x_23:
[----:B-1234-:R-:W1:Y:S02]  /*0b30*/  @!P2 LDS R4, [UR20+0x8] ;  /* 0x00000814ff04a984 */ /* 0x01ee640008000800 */
[----:B-1----:R-:W-:-:S05]  /*0b40*/  @!P2 LOP3.LUT R4, R4, 0x8000, RZ, 0xb8, !PT ;  /* 0x000080000404a812 */ /* 0x002fca00078eb8ff */
[----:B------:R3:W-:Y:S02]  /*0b50*/  @!P2 STS [UR20+0x8], R4 ;  /* 0x00000804ff00a988 */ /* 0x0007e40008000814 */
.L_x_27:
[----:B------:R-:W-:Y:S05]  /*0b60*/  BSYNC B3 ;  /* 0x0000000000037941 */ /* 0x000fea0003800000 */
.L_x_22:
[----:B------:R-:W-:Y:S05]  /*0b70*/  WARPSYNC.ALL ;  /* 0x0000000000007948 */ /* 0x000fea0003800000 */
[----:B------:R-:W-:-:S04]  /*0b80*/  UIADD3 UR31, UR5, 0x80, URZ ;  /* 0x00000080051f7890 */ /* 0x000fc8000fffe03f */
[----:B------:R-:W-:-:S04]  /*0b90*/  UIADD3 UR30, UP0, UR31, UR32, URZ ;  /* 0x000000201f1e7290 */ /* 0x000fc8000ff1e03f */
[----:B------:R-:W-:Y:S01]  /*0ba0*/  ULEA.HI.X.SX32 UR31, UR31, UR33, 0x1, UP0 ;  /* 0x000000211f1f7291 */ /* 0x000fe200080f0e3f */
[----:B------:R-:W-:Y:S11]  /*0bb0*/  @P0 BRA `(.L_x_28) ;  /* 0x0000000000280947 */ /* 0x000ff60003800000 */
[----:B-123--:R-:W1:Y:S01]  /*0bc0*/  S2R R4, SR_LANEID ;  /* 0x0000000000047919 */ /* 0x00ee620000000000 */
[----:B------:R-:W-:Y:S05]  /*0bd0*/  WARPSYNC.ALL ;  /* 0x0000000000007948 */ /* 0x000fea0003800000 */
[----:B-1----:R-:W-:-:S05]  /*0be0*/  IMAD.SHL.U32 R8, R4, 0x4, RZ ;  /* 0x0000000404087824 */ /* 0x002fca00078e00ff */
[----:B------:R-:W1:Y:S01]  /*0bf0*/  LDS R7, [R8+UR20] ;  /* 0x0000001408077984 */ /* 0x000e620008000800 */
[----:B------:R-:W-:-:S05]  /*0c00*/  IADD3 R4, P1, R8, UR30, RZ ;  /* 0x0000001e08047c10 */ /* 0x000fca000ff3e0ff */
[----:B------:R-:W-:-:S05]  /*0c10*/  IMAD.X R5, RZ, RZ, UR31, P1 ;  /* 0x0000001fff057e24 */ /* 0x000fca00088e06ff */
[----:B-1----:R4:W2:Y:S01]  /*0c20*/  ATOMG.E.EXCH.STRONG.GPU PT, RZ, [R4], R7 ;  /* 0x0000000704ff73a8 */ /* 0x0028a200041ee100 */
[----:B------:R-:W-:-:S04]  /*0c30*/  DEPBAR {5,4,3,2,1,0} ;  /* 0x0000003f0000791a */ /* 0x000fc80000000000 */
[----:B------:R4:W-:Y:S01]  /*0c40*/  UTMACCTL.IV [UR30] ;  /* 0x000000001e0079b9 */ /* 0x0009e20008000000 */
[----:B------:R-:W-:Y:S01]  /*0c50*/  NOP ;  /* 0x0000000000007918 */ /* 0x000fe20000000000 */
.L_x_28:
[----:B------:R-:W-:Y:S05]  /*0c60*/  @P0 BRA `(.L_x_29) ;  /* 0x00000000000c0947 */ /* 0x000fea0003800000 */
[----:B------:R0:W-:Y:S01]  /*0c70*/  UTMACMDFLUSH ;  /* 0x00000000000079b7 */ /* 0x0001e20000000000 */
[----:B------:R-:W-:Y:S05]  /*0c80*/  @P0 BRA `(.L_x_29) ;  /* 0x0000000000040947 */ /* 0x000fea0003800000 */
[----:B------:R-:W-:-:S04]  /*0c90*/  DEPBAR.LE SB0, 0x0 ;  /* 0x000080000000791a */ /* 0x000fc80000000000 */
.L_x_29:
[----:B------:R-:W-:Y:S05]  /*0ca0*/  WARPSYNC.ALL ;  /* 0x0000000000007948 */ /* 0x000fea0003800000 */
[----:B--2---:R-:W-:Y:S06]  /*0cb0*/  BAR.SYNC.DEFER_BLOCKING 0x0 ;  /* 0x0000000000007b1d */ /* 0x004fec0000010000 */
[----:B------:R-:W-:Y:S02]  /*0cc0*/  BSSY B3, `(.L_x_30) ;  /* 0x000000b000037945 */ /* 0x000fe40003800000 */
[----:B------:R-:W-:Y:S06]  /*0cd0*/  BAR.SYNC.DEFER_BLOCKING 0x0 ;  /* 0x0000000000007b1d */ /* 0x000fec0000010000 */
[----:B------:R2:W-:Y:S01]  /*0ce0*/  @!P0 STS [R12], RZ ;  /* 0x000000ff0c008388 */ /* 0x0005e20000000800 */
[----:B------:R-:W-:Y:S01]  /*0cf0*/  NOP ;  /* 0x0000000000007918 */ /* 0x000fe20000000000 */
[----:B------:R-:W-:Y:S05]  /*0d00*/  @P2 BRA `(.L_x_31) ;  /* 0x0000000000182947 */ /* 0x000fea0003800000 */
[----:B-1-34-:R-:W1:Y:S01]  /*0d10*/  LDS R4, [UR20+0x8] ;  /* 0x00000814ff047984 */ /* 0x01ae620008000800 */
[----:B------:R-:W3:Y:S01]  /*0d20*/  LDC.64 R10, c[0x0][0x220] ;  /* 0x00008800ff0a7b82 */ /* 0x000ee20000000a00 */
[----:B------:R-:W-:Y:S02]  /*0d30*/  IMAD.MOV.U32 R5, RZ, RZ, 0x70 ;  /* 0x00000070ff057424 */ /* 0x000fe400078e00ff */
[----:B---3--:R3:W-:Y:S03]  /*0d40*/  STS.64 [UR20], R10 ;  /* 0x0000000aff007988 */ /* 0x0087e60008000a14 */
[----:B-1----:R-:W-:-:S05]  /*0d50*/  LOP3.LUT R4, R4, 0x10, R5, 0xd8, !PT ;  /* 0x0000001004047812 */ /* 0x002fca00078ed805 */
[----:B------:R3:W-:Y:S02]  /*0d60*/  STS [UR20+0x8], R4 ;  /* 0x00000804ff007988 */ /* 0x0007e40008000814 */
.L_x_31:
[----:B----4-:R-:W-:Y:S05]  /*0d70*/  BSYNC B3 ;  /* 0x0000000000037941 */ /* 0x010fea0003800000 */
.L_x_30:
[----:B------:R-:W-:Y:S04]  /*0d80*/  BSSY B4, `(.L_x_32) ;  /* 0x0000011000047945 */ /* 0x000fe80003800000 */
[----:B------:R-:W-:Y:S04]  /*0d90*/  BSSY B3, `(.L_x_33) ;  /* 0x000000e000037945 */ /* 0x000fe80003800000 */
[----:B------:R-:W-:Y:S05]  /*0da0*/  @P2 BRA `(.L_x_34) ;  /* 0x0000000000242947 */ /* 0x000fea0003800000 */
[----:B-1-3--:R-:W1:Y:S01]  /*0db0*/  LDS R4, [UR20+0x34] ;  /* 0x00003414ff047984 */ /* 0x00ae620008000800 */
[----:B------:R-:W-:-:S05]  /*0dc0*/  IMAD.MOV.U32 R5, RZ, RZ, 0x3f000000 ;  /* 0x3f000000ff057424 */ /* 0x000fca00078e00ff */
[----:B-1----:R-:W-:-:S05]  /*0dd0*/  LOP3.LUT R4, R4, 0xff000000, R5, 0xb8, !PT ;  /* 0xff00000004047812 */ /* 0x002fca00078eb805 */
[----:B------:R1:W-:Y:S01]  /*0de0*/  STS [UR20+0x34], R4 ;  /* 0x00003404ff007988 */ /* 0x0003e20008000814 */
[----:B------:R-:W-:Y:S05]  /*0df0*/  @P2 BRA `(.L_x_35) ;  /* 0x00000000001c2947 */ /* 0x000fea0003800000 */
[----:B-1----:R-:W1:Y:S01]  /*0e00*/  LDS R4, [UR20+0x38] ;  /* 0x00003814ff047984 */ /* 0x002e620008000800 */
[----:B------:R-:W-:-:S05]  /*0e10*/  IMAD.MOV.U32 R5, RZ, RZ, 0x7f ;  /* 0x0000007fff057424 */ /* 0x000fca00078e00ff */
[----:B-1----:R-:W-:-:S05]  /*0e20*/  LOP3.LUT R4, R4, 0xff, R5, 0xb8, !PT ;  /* 0x000000ff04047812 */ /* 0x002fca00078eb805 */
[----:B------:R4:W-:Y:S02]  /*0e30*/  STS [UR20+0x38], R4 ;  /* 0x00003804ff007988 */ /* 0x0009e40008000814 */
.L_x_34:
[----:B------:R-:W-:Y:S05]  /*0e40*/  @P2 BREAK B3 ;  /* 0x0000000000032942 */ /* 0x000fea0003800000 */
[----:B------:R-:W-:Y:S05]  /*0e50*/  @P2 BRA `(.L_x_36) ;  /* 0x00000000000c2947 */ /* 0x000fea0003800000 */
[----:B------:R1:W-:Y:S02]  /*0e60*/  STS [UR20+0x20], R6 ;  /* 0x00002006ff007988 */ /* 0x0003e40008000814 */
.L_x_35:
[----:B------:R-:W-:Y:S05]  /*0e70*/  BSYNC B3 ;  /* 0x0000000000037941 */ /* 0x000fea0003800000 */
.L_x_33:
[----:B------:R1:W-:Y:S02]  /*0e80*/  @!P2 STS [UR20+0x24], R3 ;  /* 0x00002403ff00a988 */ /* 0x0003e40008000814 */
.L_x_36:
[----:B------:R-:W-:Y:S05]  /*0e90*/  BSYNC B4 ;  /* 0x0000000000047941 */ /* 0x000fea0003800000 */
.L_x_32:
[----:B------:R-:W-:Y:S05]  /*0ea0*/  WARPSYNC.ALL ;  /* 0x0000000000007948 */ /* 0x000fea0003800000 */
[----:B------:R-:W-:Y:S04]  /*0eb0*/  BSSY B4, `(.L_x_37) ;  /* 0x000000e000047945 */ /* 0x000fe80003800000 */
[----:B------:R-:W-:Y:S05]  /*0ec0*/  @P2 BRA `(.L_x_38) ;  /* 0x0000000000302947 */ /* 0x000fea0003800000 */
[----:B-1-34-:R-:W1:Y:S01]  /*0ed0*/  LDS R4, [UR20+0x34] ;  /* 0x00003414ff047984 */ /* 0x01ae620008000800 */
[----:B------:R-:W3:Y:S03]  /*0ee0*/  LDC.64 R10, c[0x0][0x248] ;  /* 0x00009200ff0a7b82 */ /* 0x000ee60000000a00 */
[----:B------:R-:W4:Y:S01]  /*0ef0*/  LDS R3, [UR20+0x1c] ;  /* 0x00001c14ff037984 */ /* 0x000f220008000800 */
[C---:B---3--:R-:W-:Y:S01]  /*0f00*/  SHF.L.U64.HI R6, R10.reuse, 0x1, R11 ;  /* 0x000000010a067819 */ /* 0x048fe2000001020b */
[----:B------:R-:W-:-:S03]  /*0f10*/  IMAD.SHL.U32 R5, R10, 0x2, RZ ;  /* 0x000000020a057824 */ /* 0x000fc600078e00ff */
[--C-:B------:R-:W-:Y:S02]  /*0f20*/  SHF.R.U32.HI R8, RZ, 0x4, R6.reuse ;  /* 0x00000004ff087819 */ /* 0x100fe40000011606 */
[----:B------:R-:W-:-:S05]  /*0f30*/  SHF.R.U64 R5, R5, 0x4, R6 ;  /* 0x0000000405057819 */ /* 0x000fca0000001206 */
[----:B------:R3:W-:Y:S01]  /*0f40*/  STS [UR20+0xc], R5 ;  /* 0x00000c05ff007988 */ /* 0x0007e20008000814 */
[----:B-1----:R-:W-:Y:S02]  /*0f50*/  LOP3.LUT R4, R4, 0x7, RZ, 0xb8, !PT ;  /* 0x0000000704047812 */ /* 0x002fe400078eb8ff */
[----:B----4-:R-:W-:-:S03]  /*0f60*/  LOP3.LUT R3, R3, 0xf, R8, 0xb8, !PT ;  /* 0x0000000f03037812 */ /* 0x010fc600078eb808 */
[----:B------:R3:W-:Y:S04]  /*0f70*/  STS [UR20+0x34], R4 ;  /* 0x00003404ff007988 */ /* 0x0007e80008000814 */
[----:B------:R3:W-:Y:S02]  /*0f80*/  STS [UR20+0x1c], R3 ;  /* 0x00001c03ff007988 */ /* 0x0007e40008000814 */
.L_x_38:
[----:B------:R-:W-:Y:S05]  /*0f90*/  BSYNC B4 ;  /* 0x0000000000047941 */ /* 0x000fea0003800000 */
.L_x_37:
[----:B------:R-:W-:Y:S04]  /*0fa0*/  BSSY B4, `(.L_x_39) ;  /* 0x000001a000047945 */ /* 0x000fe80003800000 */
[----:B------:R-:W-:Y:S04]  /*0fb0*/  BSSY B5, `(.L_x_40) ;  /* 0x0000015000057945 */ /* 0x000fe80003800000 */
[----:B------:R-:W-:Y:S05]  /*0fc0*/  @P2 BRA `(.L_x_41) ;  /* 0x0000000000202947 */ /* 0x000fea0003800000 */
[----:B-1-3--:R-:W1:Y:S02]  /*0fd0*/  LDS R3, [UR20+0x34] ;  /* 0x00003414ff037984 */ /* 0x00ae640008000800 */
[----:B-1----:R-:W-:-:S05]  /*0fe0*/  LOP3.LUT R3, R3, 0x38, RZ, 0xb8, !PT ;  /* 0x0000003803037812 */ /* 0x002fca00078eb8ff */
[----:B------:R1:W-:Y:S01]  /*0ff0*/  STS [UR20+0x34], R3 ;  /* 0x00003403ff007988 */ /* 0x0003e20008000814 */
[----:B------:R-:W-:Y:S05]  /*1000*/  @P2 BRA `(.L_x_42) ;  /* 0x0000000000202947 */ /* 0x000fea0003800000 */
[----:B-1----:R-:W1:Y:S01]  /*1010*/  LDS R3, [UR20+0x8] ;  /* 0x00000814ff037984 */ /* 0x002e620008000800 */
[----:B----4-:R-:W-:-:S05]  /*1020*/  IMAD.MOV.U32 R4, RZ, RZ, 0x780 ;  /* 0x00000780ff047424 */ /* 0x010fca00078e00ff */
[----:B-1----:R-:W-:-:S05]  /*1030*/  LOP3.LUT R3, R3, 0x300, R4, 0xd8, !PT ;  /* 0x0000030003037812 */ /* 0x002fca00078ed804 */
[----:B------:R1:W-:Y:S02]  /*1040*/  STS [UR20+0x8], R3 ;  /* 0x00000803ff007988 */ /* 0x0003e40008000814 */
.L_x_41:
[----:B------:R-:W-:Y:S05]  /*1050*/  @P2 BRA `(.L_x_43) ;  /* 0x0000000000282947 */ /* 0x000fea0003800000 */
[----:B-1-3--:R-:W1:Y:S02]  /*1060*/  LDS R3, [UR20+0x8] ;  /* 0x00000814ff037984 */ /* 0x00ae640008000800 */
[----:B-1----:R-:W-:-:S05]  /*1070*/  LOP3.LUT R3, R3, 0x1800, RZ, 0xb8, !PT ;  /* 0x0000180003037812 */ /* 0x002fca00078eb8ff */
[----:B------:R3:W-:Y:S02]  /*1080*/  STS [UR20+0x8], R3 ;  /* 0x00000803ff007988 */ /* 0x0007e40008000814 */
.L_x_42:
[----:B------:R-:W-:Y:S05]  /*1090*/  @P2 BREAK B5 ;  /* 0x0000000000052942 */ /* 0x000fea0003800000 */
[----:B------:R-:W-:Y:S05]  /*10a0*/  @P2 BRA `(.L_x_44) ;  /* 0x0000000000242947 */ /* 0x000fea0003800000 */
[----:B-1-3--:R-:W1:Y:S01]  /*10b0*/  LDS R3, [UR20+0x8] ;  /* 0x00000814ff037984 */ /* 0x00ae620008000800 */
[----:B----4-:R-:W-:-:S05]  /*10c0*/  IMAD.MOV.U32 R4, RZ, RZ, 0x6000 ;  /* 0x00006000ff047424 */ /* 0x010fca00078e00ff */
[----:B-1----:R-:W-:-:S04]  /*10d0*/  LOP3.LUT R3, R3, 0x6000, R4, 0xd8, !PT ;  /* 0x0000600003037812 */ /* 0x002fc800078ed804 */
[----:B------:R-:W-:-:S05]  /*10e0*/  LOP3.LUT R3, R3, 0x400000, RZ, 0xb8, !PT ;  /* 0x0040000003037812 */ /* 0x000fca00078eb8ff */
[----:B------:R1:W-:Y:S02]  /*10f0*/  STS [UR20+0x8], R3 ;  /* 0x00000803ff007988 */ /* 0x0003e40008000814 */
.L_x_43:
[----:B------:R-:W-:Y:S05]  /*1100*/  BSYNC B5 ;  /* 0x0000000000057941 */ /* 0x000fea0003800000 */
.L_x_40:
[----:B-1-3--:R-:W1:Y:S02]  /*1110*/  @!P2 LDS R3, [UR20+0x8] ;  /* 0x00000814ff03a984 */ /* 0x00ae640008000800 */
[----:B-1----:R-:W-:-:S05]  /*1120*/  @!P2 LOP3.LUT R3, R3, 0x8000, RZ, 0xb8, !PT ;  /* 0x000080000303a812 */ /* 0x002fca00078eb8ff */
[----:B------:R1:W-:Y:S02]  /*1130*/  @!P2 STS [UR20+0x8], R3 ;  /* 0x00000803ff00a988 */ /* 0x0003e40008000814 */
.L_x_44:
[----:B------:R-:W-:Y:S05]  /*1140*/  BSYNC B4 ;  /* 0x0000000000047941 */ /* 0x000fea0003800000 */
.L_x_39:
[----:B------:R-:W-:Y:S05]  /*1150*/  WARPSYNC.ALL ;  /* 0x0000000000007948 */ /* 0x000fea0003800000 */
[----:B------:R-:W-:Y:S01]  /*1160*/  UIADD3 UR5, UR5, 0x100, URZ ;  /* 0x0000010005057890 */ /* 0x000fe2000fffe03f */
[----:B------:R-:W-:Y:S02]  /*1170*/  ISETP.GE.AND P1, PT, R9, 0x1, PT ;  /* 0x000000010900780c */ /* 0x000fe40003f26270 */
[----:B------:R-:W-:Y:S02]  /*1180*/  CS2R R56, SRZ ;  /* 0x0000000000387805 */ /* 0x000fe4000001ff00 */
[----:B------:R-:W-:Y:S01]  /*1190*/  CS2R R58, SRZ ;  /* 0x00000000003a7805 */ /* 0x000fe2000001ff00 */
[----:B------:R-:W-:Y:S01]  /*11a0*/  UIADD3 UR32, UP0, UR5, UR32, URZ ;  /* 0x0000002005207290 */ /* 0x000fe2000ff1e03f */
[----:B------:R-:W-:-:S02]  /*11b0*/  CS2R R60, SRZ ;  /* 0x00000000003c7805 */ /* 0x000fc4000001ff00 */
[----:B------:R-:W-:Y:S02]  /*11c0*/  CS2R R62, SRZ ;  /* 0x00000000003e7805 */ /* 0x000fe4000001ff00 */
[----:B------:R-:W-:Y:S01]  /*11d0*/  CS2R R64, SRZ ;  /* 0x0000000000407805 */ /* 0x000fe2000001ff00 */
[----:B------:R-:W-:Y:S01]  /*11e0*/  ULEA.HI.X.SX32 UR33, UR5, UR33, 0x1, UP0 ;  /* 0x0000002105217291 */ /* 0x000fe200080f0e3f */
[----:B------:R-:W-:Y:S02]  /*11f0*/  CS2R R66, SRZ ;  /* 0x0000000000427805 */ /* 0x000fe4000001ff00 */
[----:B------:R-:W-:Y:S02]  /*1200*/  CS2R R68, SRZ ;  /* 0x0000000000447805 */ /* 0x000fe4000001ff00 */
[----:B------:R-:W-:Y:S02]  /*1210*/  CS2R R70, SRZ ;  /* 0x0000000000467805 */ /* 0x000fe4000001ff00 */
[----:B------:R-:W-:-:S02]  /*1220*/  CS2R R72, SRZ ;  /* 0x0000000000487805 */ /* 0x000fc4000001ff00 */
[----:B------:R-:W-:Y:S02]  /*1230*/  CS2R R74, SRZ ;  /* 0x00000000004a7805 */ /* 0x000fe4000001ff00 */
[----:B------:R-:W-:Y:S02]  /*1240*/  CS2R R76, SRZ ;  /* 0x00000000004c7805 */ /* 0x000fe4000001ff00 */
        /* <DEDUP_REMOVED lines=8> */
[----:B------:R-:W-:Y:S01]  /*12d0*/  CS2R R30, SRZ ;  /* 0x00000000001e7805 */ /* 0x000fe2000001ff00 */
[----:B------:R-:W-:Y:S01]  /*12e0*/  IMAD.MOV.U32 R32, RZ, RZ, RZ ;  /* 0x000000ffff207224 */ /* 0x000fe200078e00ff */
[----:B------:R-:W-:Y:S06]  /*12f0*/  @P0 BRA `(.L_x_45) ;  /* 0x0000000000280947 */ /* 0x000fec0003800000 */
[----:B-1-3--:R-:W1:Y:S01]  /*1300*/  S2R R3, SR_LANEID ;  /* 0x0000000000037919 */ /* 0x00ae620000000000 */
[----:B------:R-:W-:Y:S05]  /*1310*/  WARPSYNC.ALL ;  /* 0x0000000000007948 */ /* 0x000fea0003800000 */
[----:B-1----:R-:W-:-:S05]  /*1320*/  IMAD.SHL.U32 R6, R3, 0x4, RZ ;  /* 0x0000000403067824 */ /* 0x002fca00078e00ff */
[----:B------:R-:W1:Y:S01]  /*1330*/  LDS R3, [R6+UR20] ;  /* 0x0000001406037984 */ /* 0x000e620008000800 */
[----:B----4-:R-:W-:-:S05]  /*1340*/  IADD3 R4, P3, R6, UR32, RZ ;  /* 0x0000002006047c10 */ /* 0x010fca000ff7e0ff */
[----:B------:R-:W-:-:S05]  /*1350*/  IMAD.X R5, RZ, RZ, UR33, P3 ;  /* 0x00000021ff057e24 */ /* 0x000fca00098e06ff */
[----:B-1----:R1:W3:Y:S01]  /*1360*/  ATOMG.E.EXCH.STRONG.GPU PT, RZ, [R4], R3 ;  /* 0x0000000304ff73a8 */ /* 0x0022e200041ee100 */
[----:B------:R-:W-:-:S04]  /*1370*/  DEPBAR {5,4,3,2,1,0} ;  /* 0x0000003f0000791a */ /* 0x000fc80000000000 */
[----:B------:R1:W-:Y:S01]  /*1380*/  UTMACCTL.IV [UR32] ;  /* 0x00000000200079b9 */ /* 0x0003e20008000000 */
[----:B------:R-:W-:Y:S01]  /*1390*/  NOP ;  /* 0x0000000000007918 */ /* 0x000fe20000000000 */
.L_x_45:
[----:B------:R-:W-:Y:S05]  /*13a0*/  @P0 BRA `(.L_x_46) ;  /* 0x00000000000c0947 */ /* 0x000fea0003800000 */
[----:B------:R0:W-:Y:S01]  /*13b0*/  UTMACMDFLUSH ;  /* 0x00000000000079b7 */ /* 0x0001e20000000000 */
[----:B------:R-:W-:Y:S05]  /*13c0*/  @P0 BRA `(.L_x_46) ;  /* 0x0000000000040947 */ /* 0x000fea0003800000 */
[----:B------:R-:W-:-:S04]  /*13d0*/  DEPBAR.LE SB0, 0x0 ;  /* 0x000080000000791a */ /* 0x000fc80000000000 */
.L_x_46:
[----:B------:R-:W-:Y:S05]  /*13e0*/  WARPSYNC.ALL ;  /* 0x0000000000007948 */ /* 0x000fea0003800000 */
[----:B---3--:R-:W-:Y:S01]  /*13f0*/  BAR.SYNC.DEFER_BLOCKING 0x0 ;  /* 0x0000000000007b1d */ /* 0x008fe20000010000 */
[----:B------:R-:W-:Y:S01]  /*1400*/  USHF.L.U32 UR15, UR34, 0x7, URZ ;  /* 0x00000007220f7899 */ /* 0x000fe2000800063f */
[----:B------:R-:W-:Y:S01]  /*1410*/  IMAD.MOV.U32 R33, RZ, RZ, RZ ;  /* 0x000000ffff217224 */ /* 0x000fe200078e00ff */
[----:B------:R-:W-:Y:S02]  /*1420*/  CS2R R34, SRZ ;  /* 0x0000000000227805 */ /* 0x000fe4000001ff00 */
[----:B------:R-:W-:-:S02]  /*1430*/  CS2R R36, SRZ ;  /* 0x0000000000247805 */ /* 0x000fc4000001ff00 */
[----:B------:R-:W-:Y:S01]  /*1440*/  CS2R R38, SRZ ;  /* 0x0000000000267805 */ /* 0x000fe2000001ff00 */
[----:B------:R-:W-:Y:S01]  /*1450*/  VOTEU.ALL UP0, P2 ;  /* 0x00000000003f7886 */ /* 0x000fe20001000000 */
[----:B------:R-:W-:Y:S01]  /*1460*/  UMOV UR6, 0x1 ;  /* 0x0000000100067882 */ /* 0x000fe20000000000 */
[----:B------:R-:W-:Y:S01]  /*1470*/  VOTEU.ALL UP1, P2 ;  /* 0x00000000003f7886 */ /* 0x000fe20001020000 */
[----:B------:R-:W-:Y:S01]  /*1480*/  VOTEU.ALL UP2, P2 ;  /* 0x00000000003f7886 */ /* 0x000fe20001040000 */
[----:B------:R-:W-:Y:S01]  /*1490*/  CS2R R40, SRZ ;  /* 0x0000000000287805 */ /* 0x000fe2000001ff00 */
[----:B------:R-:W-:-:S04]  /*14a0*/  @!UP0 UIADD3 UR8, -UR6, 0x100000, URZ ;  /* 0x0010000006088890 */ /* 0x000fc8000fffe13f */
[----:B------:R-:W-:Y:S02]  /*14b0*/  @!UP0 USHF.L.U32 UR9, UR8, 0xb, URZ ;  /* 0x0000000b08098899 */ /* 0x000fe4000800063f */
[----:B------:R-:W-:Y:S01]  /*14c0*/  @!UP0 USHF.L.U32 UR8, UR8, 0x1, URZ ;  /* 0x0000000108088899 */ /* 0x000fe2000800063f */
        /* <DEDUP_REMOVED lines=9> */
[----:B------:R-:W-:Y:S01]  /*1560*/  VOTEU.ALL UP0, P2 ;  /* 0x00000000003f7886 */ /* 0x000fe20001000000 */
[----:B------:R-:W-:Y:S02]  /*1570*/  CS2R R48, SRZ ;  /* 0x0000000000307805 */ /* 0x000fe4000001ff00 */
[----:B------:R-:W-:Y:S02]  /*1580*/  CS2R R50, SRZ ;  /* 0x0000000000327805 */ /* 0x000fe4000001ff00 */
[----:B------:R-:W-:Y:S02]  /*1590*/  CS2R R52, SRZ ;  /* 0x0000000000347805 */ /* 0x000fe4000001ff00 */
[----:B------:R-:W-:Y:S01]  /*15a0*/  CS2R R54, SRZ ;  /* 0x0000000000367805 */ /* 0x000fe2000001ff00 */
[----:B------:R-:W3:Y:S02]  /*15b0*/  FENCE.VIEW.ASYNC.S ;  /* 0x00000000000073c6 */ /* 0x000ee40000000000 */
[----:B---3--:R-:W3:Y:S02]  /*15c0*/  @!UP0 SYNCS.EXCH.64 URZ, [UR20+0x12000], UR8 ;  /* 0x01200008143f85b2 */ /* 0x008ee40008000100 */
[----:B---3--:R-:W-:Y:S06]  /*15d0*/  BAR.SYNC.DEFER_BLOCKING 0x0 ;  /* 0x0000000000007b1d */ /* 0x008fec0000010000 */
[----:B------:R3:W4:Y:S02]  /*15e0*/  @!UP1 SYNCS.EXCH.64 URZ, [UR20+0x12008], UR10 ;  /* 0x0120080a143f95b2 */ /* 0x0007240008000100 */
[----:B----4-:R-:W-:Y:S01]  /*15f0*/  BAR.SYNC.DEFER_BLOCKING 0x0 ;  /* 0x0000000000007b1d */ /* 0x010fe20000010000 */
[----:B---3--:R-:W-:-:S05]  /*1600*/  USHF.L.U32 UR11, UR23, 0x6, URZ ;  /* 0x00000006170b7899 */ /* 0x008fca000800063f */
[----:B------:R3:W4:Y:S01]  /*1610*/  @!UP2 SYNCS.EXCH.64 URZ, [UR20+0x12010], UR6 ;  /* 0x01201006143fa5b2 */ /* 0x0007220008000100 */
[----:B------:R-:W-:Y:S06]  /*1620*/  @!P1 BRA `(.L_x_47) ;  /* 0x0000000400b09947 */ /* 0x000fec0003800000 */
        /* <DEDUP_REMOVED lines=31> */
[----:B------:R-:W-:Y:S01]  /*1820*/  CS2R R54, SRZ ;  /* 0x0000000000367805 */ /* 0x000fe2000001ff00 */
[----:B------:R-:W-:Y:S01]  /*1830*/  UMOV UR5, URZ ;  /* 0x0000003f00057c82 */ /* 0x000fe20008000000 */
[----:B------:R-:W-:-:S05]  /*1840*/  UMOV UR14, URZ ;  /* 0x0000003f000e7c82 */ /* 0x000fca0008000000 */
.L_x_49:
[----:B----4-:R-:W-:Y:S01]  /*1850*/  BAR.SYNC.DEFER_BLOCKING 0x0 ;  /* 0x0000000000007b1d */ /* 0x010fe20000010000 */
[----:B------:R-:W-:Y:S01]  /*1860*/  ULEA UR18, UR5, UR20, 0x3 ;  /* 0x0000001405127291 */ /* 0x000fe2000f8e183f */
[----:B-1----:R-:W-:Y:S01]  /*1870*/  @!P2 IMAD.MOV.U32 R3, RZ, RZ, 0x6000 ;  /* 0x00006000ff03a424 */ /* 0x002fe200078e00ff */
[----:B------:R-:W-:Y:S01]  /*1880*/  ELECT P0, URZ, PT ;  /* 0x00000000003f782f */ /* 0x000fe20003800000 */
[----:B------:R-:W-:-:S03]  /*1890*/  ULEA UR12, UR5, UR20, 0xe ;  /* 0x00000014050c7291 */ /* 0x000fc6000f8e703f */
[----:B------:R-:W-:Y:S02]  /*18a0*/  ISETP.LT.U32.AND P0, PT, R2, 0x20, P0 ;  /* 0x000000200200780c */ /* 0x000fe40000701070 */
[----:B------:R-:W-:Y:S01]  /*18b0*/  ELECT P1, URZ, PT ;  /* 0x00000000003f782f */ /* 0x000fe20003820000 */
[----:B------:R-:W-:-:S03]  /*18c0*/  ULEA UR8, UR5, UR20, 0xd ;  /* 0x0000001405087291 */ /* 0x000fc6000f8e683f */
[----:B------:R-:W-:Y:S01]  /*18d0*/  ISETP.LT.U32.AND P1, PT, R2, 0x20, P1 ;  /* 0x000000200200780c */ /* 0x000fe20000f21070 */
[----:B------:R-:W-:Y:S01]  /*18e0*/  UMOV UR10, UR14 ;  /* 0x0000000e000a7c82 */ /* 0x000fe20008000000 */
[----:B------:R-:W-:-:S05]  /*18f0*/  UIADD3 UR8, UR8, 0xc000, URZ ;  /* 0x0000c00008087890 */ /* 0x000fca000fffe03f */
[----:B------:R-:W-:Y:S01]  /*1900*/  VOTEU.ANY UP0, P0 ;  /* 0x00000000003f7886 */ /* 0x000fe20000000100 */
[----:B------:R-:W-:Y:S01]  /*1910*/  VOTEU.ANY UP2, P0 ;  /* 0x00000000003f7886 */ /* 0x000fe20000040100 */
[----:B------:R1:W-:Y:S01]  /*1920*/  @!P2 SYNCS.ARRIVE.TRANS64 RZ, [UR18+0x12000], R3 ;  /* 0x01200003ffffa9a7 */ /* 0x0003e20008000012 */
[----:B------:R4:W-:Y:S06]  /*1930*/  MEMBAR.ALL.CTA ;  /* 0x0000000000007992 */ /* 0x0009ec0000008000 */
[----:B----4-:R-:W4:Y:S01]  /*1940*/  FENCE.VIEW.ASYNC.S ;  /* 0x00000000000073c6 */ /* 0x010f220000000000 */
[----:B------:R-:W-:Y:S01]  /*1950*/  @UP0 UIADD3 UR13, UR18, 0x12000, URZ ;  /* 0x00012000120d0890 */ /* 0x000fe2000fffe03f */
[----:B---3--:R-:W-:Y:S01]  /*1960*/  @UP0 UMOV UR6, UR28 ;  /* 0x0000001c00060c82 */ /* 0x008fe20008000000 */
[----:B------:R-:W-:Y:S01]  /*1970*/  @UP0 UMOV UR7, UR29 ;  /* 0x0000001d00070c82 */ /* 0x000fe20008000000 */
[----:B----4-:R-:W-:Y:S01]  /*1980*/  VOTEU.ANY UP1, P1 ;  /* 0x00000000003f7886 */ /* 0x010fe20000820100 */
[----:B------:R-:W-:Y:S01]  /*1990*/  VOTEU.ANY UP3, P1 ;  /* 0x00000000003f7886 */ /* 0x000fe20000860100 */
[----:B-1----:R-:W-:-:S03]  /*19a0*/  IMAD.U32 R3, RZ, RZ, UR4 ;  /* 0x00000004ff037e24 */ /* 0x002fc6000f8e00ff */
[----:B------:R-:W-:Y:S01]  /*19b0*/  @UP1 UIADD3 UR9, UR18, 0x12000, URZ ;  /* 0x0001200012091890 */ /* 0x000fe2000fffe03f */
[----:B------:R-:W-:Y:S01]  /*19c0*/  @UP1 UMOV UR16, UR30 ;  /* 0x0000001e00101c82 */ /* 0x000fe20008000000 */
[----:B------:R-:W-:Y:S01]  /*19d0*/  @UP1 UMOV UR17, UR31 ;  /* 0x0000001f00111c82 */ /* 0x000fe20008000000 */
[----:B------:R-:W-:Y:S01]  /*19e0*/  SHF.L.U32 R3, R3, 0x1f, RZ ;  /* 0x0000001f03037819 */ /* 0x000fe200000006ff */
[----:B------:R-:W-:Y:S06]  /*19f0*/  BAR.SYNC.DEFER_BLOCKING 0x0 ;  /* 0x0000000000007b1d */ /* 0x000fec0000010000 */
[----:B------:R1:W-:Y:S02]  /*1a00*/  @UP2 UTMALDG.2D [UR12], [UR6] ;  /* 0x0000000c060025b4 */ /* 0x0003e40008008000 */
[----:B------:R-:W-:Y:S06]  /*1a10*/  BAR.SYNC.DEFER_BLOCKING 0x0 ;  /* 0x0000000000007b1d */ /* 0x000fec0000010000 */
[----:B------:R1:W-:Y:S02]  /*1a20*/  @UP3 UTMALDG.2D [UR8], [UR16] ;  /* 0x00000008100035b4 */ /* 0x0003e40008008000 */
[----:B------:R-:W-:Y:S06]  /*1a30*/  BAR.SYNC.DEFER_BLOCKING 0x0 ;  /* 0x0000000000007b1d */ /* 0x000fec0000010000 */
[----:B------:R-:W3:Y:S02]  /*1a40*/  SYNCS.PHASECHK.TRANS64.TRYWAIT P0, [UR18+0x12000], R3 ;  /* 0x01200003ff0075a7 */ /* 0x000ee40008000152 */
[----:B-1-3--:R-:W-:Y:S05]  /*1a50*/  @!P0 BRA `(.L_x_48) ;  /* 0x0000000400d88947 */ /* 0x00afea0003800000 */
.L_x_50:
[----:B------:R-:W-:Y:S01]  /*1a60*/  USHF.R.U32.HI UR16, URZ, 0x4, UR12 ;  /* 0x000000043f107899 */ /* 0x000fe2000801160c */
[----:B------:R-:W-:Y:S02]  /*1a70*/  WARPGROUP.DEPBAR.LE gsb0, 0x0 ;  /* 0x00008000000079c5 */ /* 0x000fe40000010000 */
[----:B------:R-:W-:Y:S01]  /*1a80*/  USHF.R.U32.HI UR18, URZ, 0x4, UR8 ;  /* 0x000000043f127899 */ /* 0x000fe20008011608 */
[----:B------:R-:W-:Y:S01]  /*1a90*/  WARPGROUP.ARRIVE ;  /* 0x00000000000079c5 */ /* 0x000fe20000000000 */
[----:B------:R-:W-:Y:S01]  /*1aa0*/  USGXT.U32 UR16, UR16, 0xe ;  /* 0x0000000e1010789a */ /* 0x000fe20008000000 */
[----:B------:R-:W1:Y:S01]  /*1ab0*/  LDC R3, c[0x0][0x230] ;  /* 0x00008c00ff037b82 */ /* 0x000e620000000800 */
[----:B------:R-:W-:Y:S01]  /*1ac0*/  USGXT.U32 UR18, UR18, 0xe ;  /* 0x0000000e1212789a */ /* 0x000fe20008000000 */
[----:B------:R-:W-:Y:S01]  /*1ad0*/  UMOV UR17, 0x40000040 ;  /* 0x4000004000117882 */ /* 0x000fe20000000000 */
[----:B------:R-:W-:Y:S01]  /*1ae0*/  UMOV UR19, 0x40000040 ;  /* 0x4000004000137882 */ /* 0x000fe20000000000 */
[----:B------:R-:W-:-:S02]  /*1af0*/  UIADD3 UR24, UP0, UR16, 0x2, URZ ;  /* 0x0000000210187890 */ /* 0x000fc4000ff1e03f */
[----:B------:R-:W-:Y:S01]  /*1b00*/  UIADD3 UR26, UP1, UR18, 0x2, URZ ;  /* 0x00000002121a7890 */ /* 0x000fe2000ff3e03f */
[----:B------:R-:W-:-:S03]  /*1b10*/  UMOV UR6, URZ ;  /* 0x0000003f00067c82 */ /* 0x000fc60008000000 */
[----:B------:R-:W-:Y:S01]  /*1b20*/  HGMMA.64x64x16.F32 R56, gdesc[UR16], R56 ;  /* 0x00e00000103879f0 */ /* 0x000fe20008700838 */
[----:B------:R-:W-:Y:S01]  /*1b30*/  UMOV UR7, URZ ;  /* 0x0000003f00077c82 */ /* 0x000fe20008000000 */
[----:B------:R-:W-:Y:S02]  /*1b40*/  UIADD3.X UR25, UR6, 0x40000040, URZ, UP0, !UPT ;  /* 0x4000004006197890 */ /* 0x000fe400087fe43f */
[----:B------:R-:W-:Y:S02]  /*1b50*/  UIADD3.X UR27, UR7, 0x40000040, URZ, UP1, !UPT ;  /* 0x40000040071b7890 */ /* 0x000fe40008ffe43f */
[----:B------:R-:W-:Y:S02]  /*1b60*/  UIADD3.64 UR36, UR24, 0x2, URZ ;  /* 0x0000000218247897 */ /* 0x000fe4000fffe03f */
[----:B------:R-:W-:Y:S02]  /*1b70*/  UIADD3.64 UR38, UR26, 0x2, URZ ;  /* 0x000000021a267897 */ /* 0x000fe4000fffe03f */
[----:B------:R-:W-:-:S02]  /*1b80*/  UIADD3.64 UR40, UR24, 0x4, URZ ;  /* 0x0000000418287897 */ /* 0x000fc4000fffe03f */
[----:B------:R-:W-:Y:S02]  /*1b90*/  UIADD3.64 UR42, UR26, 0x4, URZ ;  /* 0x000000041a2a7897 */ /* 0x000fe4000fffe03f */
[----:B------:R-:W-:Y:S02]  /*1ba0*/  UIADD3.64 UR16, UR24, 0x1fe, URZ ;  /* 0x000001fe18107897 */ /* 0x000fe4000fffe03f */
[----:B------:R-:W-:Y:S02]  /*1bb0*/  UIADD3 UR14, UR14, 0x40, URZ ;  /* 0x000000400e0e7890 */ /* 0x000fe4000fffe03f */
[----:B------:R-:W-:-:S04]  /*1bc0*/  UIADD3 UR5, UR5, 0x1, URZ ;  /* 0x0000000105057890 */ /* 0x000fc8000fffe03f */
[----:B-1----:R-:W-:Y:S01]  /*1bd0*/  ISETP.LE.AND P0, PT, R3, UR14, PT ;  /* 0x0000000e03007c0c */ /* 0x002fe2000bf03270 */
[----:B------:R-:W-:-:S04]  /*1be0*/  UISETP.NE.U32.AND UP0, UPT, UR5, 0x3, UPT ;  /* 0x000000030500788c */ /* 0x000fc8000bf05070 */
[----:B------:R-:W-:Y:S02]  /*1bf0*/  USEL UR6, URZ, 0x1, UP0 ;  /* 0x000000013f067887 */ /* 0x000fe40008000000 */
[----:B------:R-:W-:Y:S02]  /*1c00*/  USEL UR5, UR5, URZ, UP0 ;  /* 0x0000003f05057287 */ /* 0x000fe40008000000 */
[----:B------:R-:W-:Y:S01]  /*1c10*/  ULOP3.LUT UR4, UR4, UR6, URZ, 0x3c, !UPT ;  /* 0x0000000604047292 */ /* 0x000fe2000f8e3c3f */
[----:B------:R-:W-:Y:S04]  /*1c20*/  HGMMA.64x64x16.F32 R56, gdesc[UR24], R56 ;  /* 0x00e00000183879f0 */ /* 0x000fe80008700838 */
[----:B------:R-:W-:Y:S01]  /*1c30*/  HGMMA.64x64x16.F32 R56, gdesc[UR36], R56 ;  /* 0x00e00000243879f0 */ /* 0x000fe20008700838 */
[----:B------:R-:W-:-:S03]  /*1c40*/  UIADD3.64 UR36, UR24, 0x202, URZ ;  /* 0x0000020218247897 */ /* 0x000fc6000fffe03f */
[----:B------:R-:W-:Y:S01]  /*1c50*/  HGMMA.64x64x16.F32 R56, gdesc[UR40], R56 ;  /* 0x00e00000283879f0 */ /* 0x000fe20008700838 */
[----:B------:R-:W-:-:S03]  /*1c60*/  UIADD3.64 UR40, UR24, 0x204, URZ ;  /* 0x0000020418287897 */ /* 0x000fc6000fffe03f */
[----:B------:R-:W-:Y:S01]  /*1c70*/  HGMMA.64x64x16.F32 R24, gdesc[UR16], R24 ;  /* 0x00e00000101879f0 */ /* 0x000fe20008700818 */
[----:B------:R-:W-:Y:S01]  /*1c80*/  UIADD3.64 UR16, UR24, 0x200, URZ ;  /* 0x0000020018107897 */ /* 0x000fe2000fffe03f */
[----:B------:R-:W-:Y:S01]  /*1c90*/  UMOV UR18, UR26 ;  /* 0x0000001a00127c82 */ /* 0x000fe20008000000 */
[----:B------:R-:W-:-:S07]  /*1ca0*/  UMOV UR19, UR27 ;  /* 0x0000001b00137c82 */ /* 0x000fce0008000000 */
[----:B------:R-:W-:Y:S04]  /*1cb0*/  HGMMA.64x64x16.F32 R24, gdesc[UR16], R24 ;  /* 0x00e00000101879f0 */ /* 0x000fe80008700818 */
[----:B------:R-:W-:Y:S04]  /*1cc0*/  HGMMA.64x64x16.F32 R24, gdesc[UR36], R24 ;  /* 0x00e00000241879f0 */ /* 0x000fe80008700818 */
[----:B------:R-:W-:Y:S01]  /*1cd0*/  HGMMA.64x64x16.F32 R24, gdesc[UR40], R24, gsb0 ;  /* 0x00e00000281879f0 */ /* 0x000fe20008000818 */
[----:B------:R-:W-:Y:S05]  /*1ce0*/  @!P0 BRA `(.L_x_49) ;  /* 0xfffffff800d88947 */ /* 0x000fea000383ffff */
.L_x_47:
[----:B------:R-:W-:Y:S02]  /*1cf0*/  WARPGROUP.DEPBAR.LE gsb0, 0x0 ;  /* 0x00008000000079c5 */ /* 0x000fe40000010000 */
[----:B----4-:R-:W-:Y:S01]  /*1d00*/  BAR.SYNC.DEFER_BLOCKING 0x0 ;  /* 0x0000000000007b1d */ /* 0x010fe20000010000 */
[C---:B-1----:R-:W-:Y:S01]  /*1d10*/  IMAD.SHL.U32 R3, R0.reuse, 0x80, RZ ;  /* 0x0000008000037824 */ /* 0x042fe200078e00ff */
[----:B------:R-:W-:Y:S01]  /*1d20*/  ELECT P0, URZ, PT ;  /* 0x00000000003f782f */ /* 0x000fe20003800000 */
[----:B------:R-:W-:Y:S01]  /*1d30*/  IMAD.SHL.U32 R4, R0, 0x10, RZ ;  /* 0x0000001000047824 */ /* 0x000fe200078e00ff */
[----:B------:R-:W-:Y:S02]  /*1d40*/  F2FP.F16.F32.PACK_AB R56, R57, R56 ;  /* 0x000000383938723e */ /* 0x000fe400000000ff */
[----:B------:R-:W-:Y:S01]  /*1d50*/  LOP3.LUT R3, R3, 0x780, RZ, 0xc0, !PT ;  /* 0x0000078003037812 */ /* 0x000fe200078ec0ff */
[----:B------:R-:W-:Y:S01]  /*1d60*/  UMOV UR21, UR11 ;  /* 0x0000000b00157c82 */ /* 0x000fe20008000000 */
[----:B------:R-:W-:Y:S01]  /*1d70*/  F2FP.F16.F32.PACK_AB R57, R59, R58 ;  /* 0x0000003a3b39723e */ /* 0x000fe200000000ff */
[----:B------:R-:W-:Y:S01]  /*1d80*/  UMOV UR22, UR15 ;  /* 0x0000000f00167c82 */ /* 0x000fe20008000000 */
[----:B------:R-:W-:-:S02]  /*1d90*/  LOP3.LUT R3, R3, 0x70, R4, 0xf8, !PT ;  /* 0x0000007003037812 */ /* 0x000fc400078ef804 */
[----:B------:R-:W-:Y:S02]  /*1da0*/  F2FP.F16.F32.PACK_AB R24, R25, R24 ;  /* 0x000000181918723e */ /* 0x000fe400000000ff */
[----:B------:R-:W-:Y:S01]  /*1db0*/  LOP3.LUT R3, R3, 0x10, R0, 0x78, !PT ;  /* 0x0000001003037812 */ /* 0x000fe200078e7800 */
[----:B------:R-:W-:Y:S01]  /*1dc0*/  IMAD.SHL.U32 R0, R0, 0x40, RZ ;  /* 0x0000004000007824 */ /* 0x000fe200078e00ff */
[----:B------:R-:W-:Y:S02]  /*1dd0*/  ISETP.LT.U32.AND P0, PT, R2, 0x20, P0 ;  /* 0x000000200200780c */ /* 0x000fe40000701070 */
[----:B------:R-:W-:Y:S02]  /*1de0*/  F2FP.F16.F32.PACK_AB R58, R61, R60 ;  /* 0x0000003c3d3a723e */ /* 0x000fe400000000ff */
[----:B------:R-:W-:Y:S02]  /*1df0*/  LOP3.LUT R0, R3, 0x1800, R0, 0xf8, !PT ;  /* 0x0000180003007812 */ /* 0x000fe400078ef800 */
[----:B------:R-:W-:Y:S01]  /*1e00*/  F2FP.F16.F32.PACK_AB R59, R63, R62 ;  /* 0x0000003e3f3b723e */ /* 0x000fe200000000ff */
[----:B------:R-:W1:Y:S02]  /*1e10*/  @!P2 SYNCS.CCTL.IV [UR20+0x12000] ;  /* 0x01200000ff00a9b1 */ /* 0x000e640008000014 */
[----:B-1----:R-:W-:Y:S01]  /*1e20*/  BAR.SYNC.DEFER_BLOCKING 0x0 ;  /* 0x0000000000007b1d */ /* 0x002fe20000010000 */
[C---:B------:R-:W-:Y:S01]  /*1e30*/  LOP3.LUT R3, R0.reuse, 0x20, RZ, 0x3c, !PT ;  /* 0x0000002000037812 */ /* 0x040fe200078e3cff */
[C---:B------:R-:W-:Y:S01]  /*1e40*/  VIADD R2, R0.reuse, UR20 ;  /* 0x0000001400027c36 */ /* 0x040fe20008000000 */
[----:B------:R-:W-:-:S02]  /*1e50*/  LOP3.LUT R4, R0, 0x40, RZ, 0x3c, !PT ;  /* 0x0000004000047812 */ /* 0x000fc400078e3cff */
[----:B------:R-:W-:Y:S01]  /*1e60*/  F2FP.F16.F32.PACK_AB R64, R65, R64 ;  /* 0x000000404140723e */ /* 0x000fe200000000ff */
[----:B------:R-:W-:Y:S01]  /*1e70*/  VIADD R3, R3, UR20 ;  /* 0x0000001403037c36 */ /* 0x000fe20008000000 */
[----:B------:R-:W-:Y:S01]  /*1e80*/  F2FP.F16.F32.PACK_AB R25, R27, R26 ;  /* 0x0000001a1b19723e */ /* 0x000fe200000000ff */
[----:B------:R-:W-:Y:S01]  /*1e90*/  VIADD R4, R4, UR20 ;  /* 0x0000001404047c36 */ /* 0x000fe20008000000 */
[----:B------:R-:W-:Y:S01]  /*1ea0*/  F2FP.F16.F32.PACK_AB R65, R67, R66 ;  /* 0x000000424341723e */ /* 0x000fe200000000ff */
[----:B------:R-:W-:Y:S01]  /*1eb0*/  VOTEU.ANY UP0, P0 ;  /* 0x00000000003f7886 */ /* 0x000fe20000000100 */
[----:B------:R-:W-:Y:S01]  /*1ec0*/  F2FP.F16.F32.PACK_AB R26, R29, R28 ;  /* 0x0000001c1d1a723e */ /* 0x000fe200000000ff */
[----:B------:R-:W-:Y:S01]  /*1ed0*/  VOTEU.ANY UP1, P0 ;  /* 0x00000000003f7886 */ /* 0x000fe20000020100 */
[----:B------:R-:W-:Y:S02]  /*1ee0*/  F2FP.F16.F32.PACK_AB R27, R31, R30 ;  /* 0x0000001e1f1b723e */ /* 0x000fe400000000ff */
[----:B------:R-:W-:Y:S01]  /*1ef0*/  F2FP.F16.F32.PACK_AB R32, R33, R32 ;  /* 0x000000202120723e */ /* 0x000fe200000000ff */
[----:B---3--:R-:W-:Y:S01]  /*1f00*/  @UP0 UMOV UR6, UR32 ;  /* 0x0000002000060c82 */ /* 0x008fe20008000000 */
[----:B------:R-:W-:Y:S01]  /*1f10*/  LOP3.LUT R0, R0, 0x60, RZ, 0x3c, !PT ;  /* 0x0000006000007812 */ /* 0x000fe200078e3cff */
[----:B------:R-:W-:Y:S01]  /*1f20*/  @UP0 UMOV UR7, UR33 ;  /* 0x0000002100070c82 */ /* 0x000fe20008000000 */
[----:B------:R-:W-:-:S02]  /*1f30*/  F2FP.F16.F32.PACK_AB R66, R69, R68 ;  /* 0x000000444542723e */ /* 0x000fc400000000ff */
[----:B------:R-:W-:Y:S01]  /*1f40*/  F2FP.F16.F32.PACK_AB R67, R71, R70 ;  /* 0x000000464743723e */ /* 0x000fe200000000ff */
[----:B------:R-:W-:Y:S01]  /*1f50*/  VIADD R0, R0, UR20 ;  /* 0x0000001400007c36 */ /* 0x000fe20008000000 */
[----:B------:R-:W-:Y:S01]  /*1f60*/  F2FP.F16.F32.PACK_AB R72, R73, R72 ;  /* 0x000000484948723e */ /* 0x000fe200000000ff */
[----:B------:R-:W1:Y:S02]  /*1f70*/  @!P2 SYNCS.CCTL.IV [UR20+0x12008] ;  /* 0x01200800ff00a9b1 */ /* 0x000e640008000014 */
[----:B-1----:R-:W-:Y:S01]  /*1f80*/  BAR.SYNC.DEFER_BLOCKING 0x0 ;  /* 0x0000000000007b1d */ /* 0x002fe20000010000 */
[----:B------:R-:W-:Y:S02]  /*1f90*/  F2FP.F16.F32.PACK_AB R33, R35, R34 ;  /* 0x000000222321723e */ /* 0x000fe400000000ff */
[----:B------:R-:W-:Y:S02]  /*1fa0*/  F2FP.F16.F32.PACK_AB R73, R75, R74 ;  /* 0x0000004a4b49723e */ /* 0x000fe400000000ff */
[----:B------:R-:W-:-:S02]  /*1fb0*/  F2FP.F16.F32.PACK_AB R34, R37, R36 ;  /* 0x000000242522723e */ /* 0x000fc400000000ff */
[----:B------:R-:W-:Y:S02]  /*1fc0*/  F2FP.F16.F32.PACK_AB R35, R39, R38 ;  /* 0x000000262723723e */ /* 0x000fe400000000ff */
[----:B------:R-:W-:Y:S02]  /*1fd0*/  F2FP.F16.F32.PACK_AB R40, R41, R40 ;  /* 0x000000282928723e */ /* 0x000fe400000000ff */
[----:B------:R-:W-:Y:S02]  /*1fe0*/  F2FP.F16.F32.PACK_AB R74, R77, R76 ;  /* 0x0000004c4d4a723e */ /* 0x000fe400000000ff */
[----:B------:R-:W-:Y:S02]  /*1ff0*/  F2FP.F16.F32.PACK_AB R75, R79, R78 ;  /* 0x0000004e4f4b723e */ /* 0x000fe400000000ff */
[----:B------:R-:W-:Y:S02]  /*2000*/  F2FP.F16.F32.PACK_AB R80, R81, R80 ;  /* 0x000000505150723e */ /* 0x000fe400000000ff */
[----:B------:R-:W-:-:S02]  /*2010*/  F2FP.F16.F32.PACK_AB R41, R43, R42 ;  /* 0x0000002a2b29723e */ /* 0x000fc400000000ff */
[----:B------:R-:W-:Y:S02]  /*2020*/  F2FP.F16.F32.PACK_AB R81, R83, R82 ;  /* 0x000000525351723e */ /* 0x000fe400000000ff */
[----:B------:R-:W-:Y:S02]  /*2030*/  F2FP.F16.F32.PACK_AB R42, R45, R44 ;  /* 0x0000002c2d2a723e */ /* 0x000fe400000000ff */
[----:B------:R-:W-:Y:S01]  /*2040*/  F2FP.F16.F32.PACK_AB R43, R47, R46 ;  /* 0x0000002e2f2b723e */ /* 0x000fe200000000ff */
[----:B------:R-:W1:Y:S01]  /*2050*/  @!P2 SYNCS.CCTL.IV [UR20+0x12010] ;  /* 0x01201000ff00a9b1 */ /* 0x000e620008000014 */
[----:B------:R-:W-:Y:S01]  /*2060*/  F2FP.F16.F32.PACK_AB R48, R49, R48 ;  /* 0x000000303130723e */ /* 0x000fe200000000ff */
[----:B-1----:R-:W-:Y:S01]  /*2070*/  STSM.16.M88.4 [R2], R56 ;  /* 0x0000003802007844 */ /* 0x002fe20000000200 */
[----:B------:R-:W-:Y:S02]  /*2080*/  F2FP.F16.F32.PACK_AB R82, R85, R84 ;  /* 0x000000545552723e */ /* 0x000fe400000000ff */
[----:B------:R-:W-:Y:S01]  /*2090*/  F2FP.F16.F32.PACK_AB R83, R87, R86 ;  /* 0x000000565753723e */ /* 0x000fe200000000ff */
[----:B------:R-:W-:Y:S01]  /*20a0*/  STSM.16.M88.4 [R2+0x2000], R24 ;  /* 0x0020001802007844 */ /* 0x000fe20000000200 */
[----:B------:R-:W-:-:S02]  /*20b0*/  F2FP.F16.F32.PACK_AB R49, R51, R50 ;  /* 0x000000323331723e */ /* 0x000fc400000000ff */
[----:B------:R-:W-:Y:S01]  /*20c0*/  F2FP.F16.F32.PACK_AB R50, R53, R52 ;  /* 0x000000343532723e */ /* 0x000fe200000000ff */
[----:B------:R-:W-:Y:S01]  /*20d0*/  STSM.16.M88.4 [R3], R64 ;  /* 0x0000004003007844 */ /* 0x000fe20000000200 */
[----:B------:R-:W-:-:S03]  /*20e0*/  F2FP.F16.F32.PACK_AB R51, R55, R54 ;  /* 0x000000363733723e */ /* 0x000fc600000000ff */
[----:B------:R-:W-:Y:S04]  /*20f0*/  STSM.16.M88.4 [R3+0x2000], R32 ;  /* 0x0020002003007844 */ /* 0x000fe80000000200 */
[----:B------:R-:W-:Y:S04]  /*2100*/  STSM.16.M88.4 [R4], R72 ;  /* 0x0000004804007844 */ /* 0x000fe80000000200 */
[----:B------:R-:W-:Y:S04]  /*2110*/  STSM.16.M88.4 [R4+0x2000], R40 ;  /* 0x0020002804007844 */ /* 0x000fe80000000200 */
[----:B------:R-:W-:Y:S04]  /*2120*/  STSM.16.M88.4 [R0], R80 ;  /* 0x0000005000007844 */ /* 0x000fe80000000200 */
[----:B------:R-:W-:Y:S01]  /*2130*/  STSM.16.M88.4 [R0+0x2000], R48 ;  /* 0x0020003000007844 */ /* 0x000fe20000000200 */
[----:B------:R1:W-:Y:S06]  /*2140*/  MEMBAR.ALL.CTA ;  /* 0x0000000000007992 */ /* 0x0003ec0000008000 */
[----:B-1----:R-:W1:Y:S02]  /*2150*/  FENCE.VIEW.ASYNC.S ;  /* 0x00000000000073c6 */ /* 0x002e640000000000 */
[----:B-1----:R-:W-:Y:S06]  /*2160*/  BAR.SYNC.DEFER_BLOCKING 0x0 ;  /* 0x0000000000007b1d */ /* 0x002fec0000010000 */
[----:B------:R1:W-:Y:S01]  /*2170*/  @UP1 UTMASTG.2D [UR20], [UR6] ;  /* 0x00000014060013b5 */ /* 0x0003e20008008000 */
[----:B------:R0:W-:Y:S01]  /*2180*/  UTMACMDFLUSH ;  /* 0x00000000000079b7 */ /* 0x0001e20000000000 */
[----:B------:R-:W-:-:S04]  /*2190*/  DEPBAR.LE SB0, 0x0 ;  /* 0x000080000000791a */ /* 0x000fc80000000000 */
[----:B------:R-:W-:Y:S06]  /*21a0*/  BAR.SYNC.DEFER_BLOCKING 0x0 ;  /* 0x0000000000007b1d */ /* 0x000fec0000010000 */
[----:B-1----:R-:W-:Y:S05]  /*21b0*/  EXIT ;  /* 0x000000000000794d */ /* 0x002fea0003800000 */
.L_x_48:
[----:B------:R-:W1:Y:S02]  /*21c0*/  SYNCS.PHASECHK.TRANS64.TRYWAIT P0, [UR18+0x12000], R3 ;  /* 0x01200003ff0075a7 */ /* 0x000e640008000152 */
[----:B-1----:R-:W-:Y:S05]  /*21d0*/  @!P0 BRA `(.L_x_48) ;  /* 0xfffffffc00f88947 */ /* 0x002fea000383ffff */
[----:B------:R-:W-:Y:S05]  /*21e0*/  BRA `(.L_x_50) ;  /* 0xfffffff8001c7947 */ /* 0x000fea000383ffff */
.L_x_51:
[----:B------:R-:W-:-:S00]  /*21f0*/  BRA `(.L_x_51) ;  /* 0xfffffffc00fc7947 */ /* 0x000fc0000383ffff */
[----:B------:R-:W-:-:S00]  /*2200*/  NOP ;  /* 0x0000000000007918 */ /* 0x000fc00000000000 */
[----:B------:R-:W-:-:S00]  /*2210*/  NOP ;  /* 0x0000000000007918 */ /* 0x000fc00000000000 */
[----:B------:R-:W-:-:S00]  /*2220*/  NOP ;  /* 0x0000000000007918 */ /* 0x000fc00000000000 */
[----:B------:R-:W-:-:S00]  /*2230*/  NOP ;  /* 0x0000000000007918 */ /* 0x000fc00000000000 */
[----:B------:R-:W-:-:S00]  /*2240*/  NOP ;  /* 0x0000000000007918 */ /* 0x000fc00000000000 */
[----:B------:R-:W-:-:S00]  /*2250*/  NOP ;  /* 0x0000000000007918 */ /* 0x000fc00000000000 */
[----:B------:R-:W-:-:S00]  /*2260*/  NOP ;  /* 0x0000000000007918 */ /* 0x000fc00000000000 */
[----:B------:R-:W-:-:S00]  /*2270*/  NOP ;  /* 0x0000000000007918 */ /* 0x000fc00000000000 */
.L_x_52:


//--------------------- .nv.shared.gluon_wgmma    --------------------------
	.section	.nv.shared.gluon_wgmma,"aw",@nobits
	.sectionflags	@""
	.align	16
	.zero		1024


//--------------------- .nv.shared.reserved.0     --------------------------
	.section	.nv.shared.reserved.0,"aw",@nobits
	.weak		__nv_reservedSMEM_offset_0_alias
	.size		__nv_reservedSMEM_offset_0_alias, 0, 0
	.other		__nv_reservedSMEM_offset_0_alias,@"STO_CUDA_RESERVED_SHARED STV_DEFAULT"
__nv_reservedSMEM_offset_0_alias:
	.zero		0


//--------------------- .nv.constant0.gluon_wgmma --------------------------
	.section	.nv.constant0.gluon_wgmma,"a",@progbits
	.sectionflags	@""
	.align	4
.nv.constant0.gluon_wgmma:
	.zero		608


//--------------------- SYMBOLS --------------------------

	.type		.nv.reservedSmem.offset0,@object
	.size		.nv.reservedSmem.offset0,0x4
